	.headerflags	@"EF_CUDA_TEXMODE_UNIFIED EF_CUDA_64BIT_ADDRESS EF_CUDA_ACCELERATORS EF_CUDA_SM90 EF_CUDA_VIRTUAL_SM(EF_CUDA_SM90)"
	.elftype	@"ET_EXEC"


//--------------------- .nv.info                  --------------------------
	.section	.nv.info,"",@"SHT_CUDA_INFO"
	.align	4


	//----- nvinfo : EIATTR_REGCOUNT
	.align		4
        /*0000*/ 	.byte	0x04, 0x2f
        /*0002*/ 	.short	(.L_1 - .L_0)
	.align		4
.L_0:
        /*0004*/ 	.word	index@(triton_poi_fused_avg_pool2d_convolution_52)
        /*0008*/ 	.word	0x0000005a


	//----- nvinfo : EIATTR_MIN_STACK_SIZE
	.align		4
.L_1:
        /*000c*/ 	.byte	0x04, 0x12
        /*000e*/ 	.short	(.L_3 - .L_2)
	.align		4
.L_2:
        /*0010*/ 	.word	index@(triton_poi_fused_avg_pool2d_convolution_52)
        /*0014*/ 	.word	0x00000000


	//----- nvinfo : EIATTR_FRAME_SIZE
	.align		4
.L_3:
        /*0018*/ 	.byte	0x04, 0x11
        /*001a*/ 	.short	(.L_5 - .L_4)
	.align		4
.L_4:
        /*001c*/ 	.word	index@(triton_poi_fused_avg_pool2d_convolution_52)
        /*0020*/ 	.word	0x00000000


	//----- nvinfo : EIATTR_MIN_STACK_SIZE
	.align		4
.L_5:
        /*0024*/ 	.byte	0x04, 0x12
        /*0026*/ 	.short	(.L_7 - .L_6)
	.align		4
.L_6:
        /*0028*/ 	.word	index@(triton_poi_fused_avg_pool2d_convolution_52)
        /*002c*/ 	.word	0x00000000
.L_7:


//--------------------- .nv.info.triton_poi_fused_avg_pool2d_convolution_52 --------------------------
	.section	.nv.info.triton_poi_fused_avg_pool2d_convolution_52,"",@"SHT_CUDA_INFO"
	.sectionflags	@""
	.align	4


	//----- nvinfo : EIATTR_CUDA_API_VERSION
	.align		4
        /*0000*/ 	.byte	0x04, 0x37
        /*0002*/ 	.short	(.L_9 - .L_8)
.L_8:
        /*0004*/ 	.word	0x0000007c


	//----- nvinfo : EIATTR_KPARAM_INFO
	.align		4
.L_9:
        /*0008*/ 	.byte	0x04, 0x17
        /*000a*/ 	.short	(.L_11 - .L_10)
.L_10:
        /*000c*/ 	.word	0x00000000
        /*0010*/ 	.short	0x0006
        /*0012*/ 	.short	0x002c
        /*0014*/ 	.byte	0x00, 0xf0, 0x11, 0x00


	//----- nvinfo : EIATTR_KPARAM_INFO
	.align		4
.L_11:
        /*0018*/ 	.byte	0x04, 0x17
        /*001a*/ 	.short	(.L_13 - .L_12)
.L_12:
        /*001c*/ 	.word	0x00000000
        /*0020*/ 	.short	0x0005
        /*0022*/ 	.short	0x0028
        /*0024*/ 	.byte	0x00, 0xf0, 0x11, 0x00


	//----- nvinfo : EIATTR_KPARAM_INFO
	.align		4
.L_13:
        /*0028*/ 	.byte	0x04, 0x17
        /*002a*/ 	.short	(.L_15 - .L_14)
.L_14:
        /*002c*/ 	.word	0x00000000
        /*0030*/ 	.short	0x0004
        /*0032*/ 	.short	0x0020
        /*0034*/ 	.byte	0x00, 0xf4, 0x21, 0x00


	//----- nvinfo : EIATTR_KPARAM_INFO
	.align		4
.L_15:
        /*0038*/ 	.byte	0x04, 0x17
        /*003a*/ 	.short	(.L_17 - .L_16)
.L_16:
        /*003c*/ 	.word	0x00000000
        /*0040*/ 	.short	0x0003
        /*0042*/ 	.short	0x0018
        /*0044*/ 	.byte	0x00, 0xf4, 0x21, 0x00


	//----- nvinfo : EIATTR_KPARAM_INFO
	.align		4
.L_17:
        /*0048*/ 	.byte	0x04, 0x17
        /*004a*/ 	.short	(.L_19 - .L_18)
.L_18:
        /*004c*/ 	.word	0x00000000
        /*0050*/ 	.short	0x0002
        /*0052*/ 	.short	0x0010
        /*0054*/ 	.byte	0x00, 0xf4, 0x21, 0x00


	//----- nvinfo : EIATTR_KPARAM_INFO
	.align		4
.L_19:
        /*0058*/ 	.byte	0x04, 0x17
        /*005a*/ 	.short	(.L_21 - .L_20)
.L_20:
        /*005c*/ 	.word	0x00000000
        /*0060*/ 	.short	0x0001
        /*0062*/ 	.short	0x0008
        /*0064*/ 	.byte	0x00, 0xf4, 0x21, 0x00


	//----- nvinfo : EIATTR_KPARAM_INFO
	.align		4
.L_21:
        /*0068*/ 	.byte	0x04, 0x17
        /*006a*/ 	.short	(.L_23 - .L_22)
.L_22:
        /*006c*/ 	.word	0x00000000
        /*0070*/ 	.short	0x0000
        /*0072*/ 	.short	0x0000
        /*0074*/ 	.byte	0x00, 0xf4, 0x21, 0x00


	//----- nvinfo : EIATTR_SPARSE_MMA_MASK
	.align		4
.L_23:
        /*0078*/ 	.byte	0x03, 0x50
        /*007a*/ 	.short	0x0000


	//----- nvinfo : EIATTR_MAXREG_COUNT
	.align		4
        /*007c*/ 	.byte	0x03, 0x1b
        /*007e*/ 	.short	0x00ff


	//----- nvinfo : EIATTR_EXIT_INSTR_OFFSETS
	.align		4
        /*0080*/ 	.byte	0x04, 0x1c
        /*0082*/ 	.short	(.L_25 - .L_24)


	//   ....[0]....
.L_24:
        /*0084*/ 	.word	0x00003d60


	//   ....[1]....
        /*0088*/ 	.word	0x00003da0


	//----- nvinfo : EIATTR_REQNTID
	.align		4
.L_25:
        /*008c*/ 	.byte	0x04, 0x10
        /*008e*/ 	.short	(.L_27 - .L_26)
.L_26:
        /*0090*/ 	.word	0x00000100
        /*0094*/ 	.word	0x00000001
        /*0098*/ 	.word	0x00000001


	//----- nvinfo : EIATTR_CBANK_PARAM_SIZE
	.align		4
.L_27:
        /*009c*/ 	.byte	0x03, 0x19
        /*009e*/ 	.short	0x0030


	//----- nvinfo : EIATTR_PARAM_CBANK
	.align		4
        /*00a0*/ 	.byte	0x04, 0x0a
        /*00a2*/ 	.short	(.L_29 - .L_28)
	.align		4
.L_28:
        /*00a4*/ 	.word	index@(.nv.constant0.triton_poi_fused_avg_pool2d_convolution_52)
        /*00a8*/ 	.short	0x0210
        /*00aa*/ 	.short	0x0030


	//----- nvinfo : EIATTR_SW_WAR
	.align		4
.L_29:
        /*00ac*/ 	.byte	0x04, 0x36
        /*00ae*/ 	.short	(.L_31 - .L_30)
.L_30:
        /*00b0*/ 	.word	0x00000008
.L_31:


//--------------------- .nv.callgraph             --------------------------
	.section	.nv.callgraph,"",@"SHT_CUDA_CALLGRAPH"
	.align	4
	.sectionentsize	8
	.align		4
        /*0000*/ 	.word	0x00000000
	.align		4
        /*0004*/ 	.word	0xffffffff
	.align		4
        /*0008*/ 	.word	0x00000000
	.align		4
        /*000c*/ 	.word	0xfffffffe
	.align		4
        /*0010*/ 	.word	0x00000000
	.align		4
        /*0014*/ 	.word	0xfffffffd
	.align		4
        /*0018*/ 	.word	0x00000000
	.align		4
        /*001c*/ 	.word	0xfffffffc


//--------------------- .text.triton_poi_fused_avg_pool2d_convolution_52 --------------------------
	.section	.text.triton_poi_fused_avg_pool2d_convolution_52,"ax",@progbits
	.sectionflags	@"SHF_BARRIERS=1"
	.align	128
        .global         triton_poi_fused_avg_pool2d_convolution_52
        .type           triton_poi_fused_avg_pool2d_convolution_52,@function
        .size           triton_poi_fused_avg_pool2d_convolution_52,(.L_x_1 - triton_poi_fused_avg_pool2d_convolution_52)
        .other          triton_poi_fused_avg_pool2d_convolution_52,@"STO_CUDA_ENTRY STV_DEFAULT"
triton_poi_fused_avg_pool2d_convolution_52:
.text.triton_poi_fused_avg_pool2d_convolution_52:
[----:B------:R-:W0:Y:S01]  /*0000*/  LDC R1, c[0x0][0x28] ;  /* 0x00000a00ff017b82 */ /* 0x000e220000000800 */
[----:B------:R-:W1:Y:S07]  /*0010*/  S2R R0, SR_CTAID.X ;  /* 0x0000000000007919 */ /* 0x000e6e0000002500 */
[----:B------:R-:W2:Y:S01]  /*0020*/  LDC.64 R54, c[0x0][0x210] ;  /* 0x00008400ff367b82 */ /* 0x000ea20000000a00 */
[----:B------:R-:W-:Y:S01]  /*0030*/  IMAD.MOV.U32 R38, RZ, RZ, RZ ;  /* 0x000000ffff267224 */ /* 0x000fe200078e00ff */
[----:B------:R-:W-:Y:S01]  /*0040*/  CS2R R36, SRZ ;  /* 0x0000000000247805 */ /* 0x000fe2000001ff00 */
[----:B------:R-:W3:Y:S01]  /*0050*/  S2R R2, SR_TID.X ;  /* 0x0000000000027919 */ /* 0x000ee20000002100 */
[----:B------:R-:W-:-:S02]  /*0060*/  CS2R R60, SRZ ;  /* 0x00000000003c7805 */ /* 0x000fc4000001ff00 */
[----:B------:R-:W-:Y:S02]  /*0070*/  CS2R R56, SRZ ;  /* 0x0000000000387805 */ /* 0x000fe4000001ff00 */
[----:B------:R-:W-:Y:S01]  /*0080*/  CS2R R40, SRZ ;  /* 0x0000000000287805 */ /* 0x000fe2000001ff00 */
[----:B------:R-:W4:Y:S01]  /*0090*/  S2R R52, SR_CTAID.Y ;  /* 0x0000000000347919 */ /* 0x000f220000002600 */
[----:B------:R-:W-:Y:S01]  /*00a0*/  IMAD.MOV.U32 R28, RZ, RZ, RZ ;  /* 0x000000ffff1c7224 */ /* 0x000fe200078e00ff */
[----:B------:R-:W-:Y:S02]  /*00b0*/  CS2R R30, SRZ ;  /* 0x00000000001e7805 */ /* 0x000fe4000001ff00 */
[----:B------:R-:W-:Y:S01]  /*00c0*/  CS2R R32, SRZ ;  /* 0x0000000000207805 */ /* 0x000fe2000001ff00 */
[----:B------:R-:W-:Y:S01]  /*00d0*/  ULDC.64 UR6, c[0x0][0x208] ;  /* 0x0000820000067ab9 */ /* 0x000fe20000000a00 */
[----:B-1----:R-:W-:Y:S01]  /*00e0*/  IMAD.SHL.U32 R45, R0, 0x10, RZ ;  /* 0x00000010002d7824 */ /* 0x002fe200078e00ff */
[----:B------:R-:W-:Y:S01]  /*00f0*/  SHF.R.S32.HI R6, RZ, 0x1b, R0 ;  /* 0x0000001bff067819 */ /* 0x000fe20000011400 */
[----:B---3--:R-:W-:-:S03]  /*0100*/  IMAD.SHL.U32 R8, R2, 0x4, RZ ;  /* 0x0000000402087824 */ /* 0x008fc600078e00ff */
[----:B------:R-:W-:Y:S02]  /*0110*/  SGXT R6, R6, 0x1 ;  /* 0x000000010606781a */ /* 0x000fe40000000200 */
[----:B------:R-:W-:Y:S02]  /*0120*/  SHF.R.U32.HI R7, RZ, 0x2, R2 ;  /* 0x00000002ff077819 */ /* 0x000fe40000011602 */
[----:B------:R-:W-:Y:S02]  /*0130*/  LOP3.LUT R3, R45, 0xc, R8, 0xf8, !PT ;  /* 0x0000000c2d037812 */ /* 0x000fe400078ef808 */
[----:B------:R-:W-:Y:S02]  /*0140*/  SGXT.U32 R7, R7, 0x6 ;  /* 0x000000060707781a */ /* 0x000fe40000000000 */
[----:B------:R-:W-:Y:S01]  /*0150*/  LEA.HI R0, R6, R3, RZ, 0x3 ;  /* 0x0000000306007211 */ /* 0x000fe200078f18ff */
[C---:B------:R-:W-:Y:S01]  /*0160*/  VIADD R5, R3.reuse, 0xfffffff9 ;  /* 0xfffffff903057836 */ /* 0x040fe20000000000 */
[----:B------:R-:W-:-:S02]  /*0170*/  LOP3.LUT R29, R3, 0x2, RZ, 0xfc, !PT ;  /* 0x00000002031d7812 */ /* 0x000fc400078efcff */
[----:B------:R-:W-:Y:S02]  /*0180*/  LOP3.LUT R4, R0, 0xfffffff8, RZ, 0xc0, !PT ;  /* 0xfffffff800047812 */ /* 0x000fe400078ec0ff */
[----:B----4-:R-:W-:Y:S02]  /*0190*/  PRMT R48, R7, 0x6540, R52 ;  /* 0x0000654007307816 */ /* 0x010fe40000000034 */
[----:B------:R-:W-:Y:S02]  /*01a0*/  IADD3 R9, R3, -R4, RZ ;  /* 0x8000000403097210 */ /* 0x000fe40007ffe0ff */
[----:B------:R-:W-:Y:S01]  /*01b0*/  IADD3 R65, R3, -0x8, RZ ;  /* 0xfffffff803417810 */ /* 0x000fe20007ffe0ff */
[----:B------:R-:W-:Y:S01]  /*01c0*/  IMAD.SHL.U32 R48, R48, 0x40, RZ ;  /* 0x0000004030307824 */ /* 0x000fe200078e00ff */
[C---:B------:R-:W-:Y:S01]  /*01d0*/  ISETP.GT.AND P1, PT, R9.reuse, -0x1, PT ;  /* 0xffffffff0900780c */ /* 0x040fe20003f24270 */
[----:B------:R-:W-:Y:S01]  /*01e0*/  VIADD R4, R9, 0x1 ;  /* 0x0000000109047836 */ /* 0x000fe20000000000 */
[----:B------:R-:W-:Y:S01]  /*01f0*/  ISETP.GE.U32.AND P5, PT, R65, 0x38, PT ;  /* 0x000000384100780c */ /* 0x000fe20003fa6070 */
[C---:B------:R-:W-:Y:S01]  /*0200*/  IMAD.IADD R13, R48.reuse, 0x1, R5 ;  /* 0x00000001300d7824 */ /* 0x040fe200078e0205 */
[----:B------:R-:W-:-:S02]  /*0210*/  LOP3.LUT R50, R48, 0x1000, RZ, 0xfc, !PT ;  /* 0x0000100030327812 */ /* 0x000fc400078efcff */
[----:B------:R-:W-:Y:S01]  /*0220*/  ISETP.LT.AND P0, PT, R4, 0x8, P1 ;  /* 0x000000080400780c */ /* 0x000fe20000f01270 */
[----:B--2---:R-:W-:Y:S01]  /*0230*/  IMAD.WIDE R12, R13, 0x4, R54 ;  /* 0x000000040d0c7825 */ /* 0x004fe200078e0236 */
[----:B------:R-:W-:Y:S02]  /*0240*/  LEA.HI R4, R6, R29, RZ, 0x3 ;  /* 0x0000001d06047211 */ /* 0x000fe400078f18ff */
[----:B------:R-:W-:Y:S02]  /*0250*/  LOP3.LUT R44, R48, 0x2000, RZ, 0xfc, !PT ;  /* 0x00002000302c7812 */ /* 0x000fe400078efcff */
[----:B------:R-:W-:Y:S02]  /*0260*/  LOP3.LUT R4, R4, 0xfffffff8, RZ, 0xc0, !PT ;  /* 0xfffffff804047812 */ /* 0x000fe400078ec0ff */
[----:B------:R-:W-:Y:S01]  /*0270*/  LOP3.LUT R46, R48, 0x3000, RZ, 0xfc, !PT ;  /* 0x00003000302e7812 */ /* 0x000fe200078efcff */
[----:B------:R-:W-:Y:S01]  /*0280*/  IMAD.IADD R17, R44, 0x1, R5 ;  /* 0x000000012c117824 */ /* 0x000fe200078e0205 */
[----:B------:R-:W-:-:S02]  /*0290*/  IADD3 R4, R29, -R4, RZ ;  /* 0x800000041d047210 */ /* 0x000fc40007ffe0ff */
[----:B------:R-:W-:Y:S01]  /*02a0*/  ISETP.LT.U32.AND P3, PT, R65, 0x38, P0 ;  /* 0x000000384100780c */ /* 0x000fe20000761070 */
[----:B------:R-:W-:Y:S01]  /*02b0*/  IMAD.IADD R19, R46, 0x1, R5 ;  /* 0x000000012e137824 */ /* 0x000fe200078e0205 */
[----:B------:R-:W-:Y:S01]  /*02c0*/  ISETP.GT.AND P2, PT, R4, RZ, !P5 ;  /* 0x000000ff0400720c */ /* 0x000fe20006f44270 */
[----:B------:R-:W-:Y:S01]  /*02d0*/  IMAD.WIDE R16, R17, 0x4, R54 ;  /* 0x0000000411107825 */ /* 0x000fe200078e0236 */
[----:B------:R-:W-:-:S03]  /*02e0*/  IADD3 R15, R50, R5, RZ ;  /* 0x00000005320f7210 */ /* 0x000fc60007ffe0ff */
[----:B------:R-:W-:-:S04]  /*02f0*/  IMAD.WIDE R18, R19, 0x4, R54 ;  /* 0x0000000413127825 */ /* 0x000fc800078e0236 */
[----:B------:R-:W-:Y:S02]  /*0300*/  IMAD.WIDE R14, R15, 0x4, R54 ;  /* 0x000000040f0e7825 */ /* 0x000fe400078e0236 */
[----:B------:R-:W2:Y:S04]  /*0310*/  @P3 LDG.E.EL R36, desc[UR6][R12.64] ;  /* 0x000000060c243981 */ /* 0x000ea8000c2e1900 */
[----:B------:R-:W3:Y:S04]  /*0320*/  @P2 LDG.E.EL R38, desc[UR6][R12.64] ;  /* 0x000000060c262981 */ /* 0x000ee8000c2e1900 */
[----:B------:R-:W4:Y:S04]  /*0330*/  @P2 LDG.E.EL R61, desc[UR6][R14.64] ;  /* 0x000000060e3d2981 */ /* 0x000f28000c2e1900 */
[----:B------:R-:W5:Y:S04]  /*0340*/  @P2 LDG.E.EL R41, desc[UR6][R16.64] ;  /* 0x0000000610292981 */ /* 0x000f68000c2e1900 */
[----:B------:R-:W5:Y:S04]  /*0350*/  @P2 LDG.E.EL R30, desc[UR6][R18.64] ;  /* 0x00000006121e2981 */ /* 0x000f68000c2e1900 */
[----:B------:R-:W5:Y:S04]  /*0360*/  @P3 LDG.E.EL R56, desc[UR6][R14.64] ;  /* 0x000000060e383981 */ /* 0x000f68000c2e1900 */
[----:B------:R1:W5:Y:S04]  /*0370*/  @P3 LDG.E.EL R28, desc[UR6][R16.64] ;  /* 0x00000006101c3981 */ /* 0x000368000c2e1900 */
[----:B------:R1:W5:Y:S01]  /*0380*/  @P3 LDG.E.EL R32, desc[UR6][R18.64] ;  /* 0x0000000612203981 */ /* 0x000362000c2e1900 */
[----:B------:R-:W-:-:S02]  /*0390*/  LOP3.LUT R11, R3, 0x3, RZ, 0xfc, !PT ;  /* 0x00000003030b7812 */ /* 0x000fc400078efcff */
[----:B------:R-:W-:Y:S02]  /*03a0*/  LOP3.LUT R39, R3, 0x1, RZ, 0xfc, !PT ;  /* 0x0000000103277812 */ /* 0x000fe400078efcff */
[C---:B------:R-:W-:Y:S02]  /*03b0*/  LEA.HI R5, R6.reuse, R11, RZ, 0x3 ;  /* 0x0000000b06057211 */ /* 0x040fe400078f18ff */
[----:B------:R-:W-:Y:S02]  /*03c0*/  LEA.HI R6, R6, R39, RZ, 0x3 ;  /* 0x0000002706067211 */ /* 0x000fe400078f18ff */
[----:B------:R-:W-:Y:S02]  /*03d0*/  LOP3.LUT R20, R5, 0xfffffff8, RZ, 0xc0, !PT ;  /* 0xfffffff805147812 */ /* 0x000fe400078ec0ff */
[----:B------:R-:W-:Y:S02]  /*03e0*/  LOP3.LUT R10, R6, 0xfffffff8, RZ, 0xc0, !PT ;  /* 0xfffffff8060a7812 */ /* 0x000fe400078ec0ff */
[----:B------:R-:W-:-:S03]  /*03f0*/  IADD3 R6, R11, -R20, RZ ;  /* 0x800000140b067210 */ /* 0x000fc60007ffe0ff */
[----:B------:R-:W-:Y:S02]  /*0400*/  IMAD.IADD R10, R39, 0x1, -R10 ;  /* 0x00000001270a7824 */ /* 0x000fe400078e0a0a */
[----:B------:R-:W-:Y:S01]  /*0410*/  VIADD R5, R3, 0xfffffffa ;  /* 0xfffffffa03057836 */ /* 0x000fe20000000000 */
[----:B------:R-:W-:Y:S02]  /*0420*/  ISETP.GT.AND P6, PT, R6, RZ, !P5 ;  /* 0x000000ff0600720c */ /* 0x000fe40006fc4270 */
[----:B------:R-:W-:Y:S02]  /*0430*/  ISETP.LT.U32.AND P4, PT, R10, 0x7, !P5 ;  /* 0x000000070a00780c */ /* 0x000fe40006f81070 */
[----:B01----:R-:W-:Y:S02]  /*0440*/  IADD3 R17, R48, R5, RZ ;  /* 0x0000000530117210 */ /* 0x003fe40007ffe0ff */
[----:B------:R-:W-:Y:S01]  /*0450*/  CS2R R58, SRZ ;  /* 0x00000000003a7805 */ /* 0x000fe2000001ff00 */
[----:B------:R-:W-:-:S02]  /*0460*/  IMAD.IADD R13, R50, 0x1, R5 ;  /* 0x00000001320d7824 */ /* 0x000fc400078e0205 */
[----:B------:R-:W-:Y:S02]  /*0470*/  IMAD.IADD R15, R44, 0x1, R5 ;  /* 0x000000012c0f7824 */ /* 0x000fe400078e0205 */
[----:B------:R-:W-:Y:S01]  /*0480*/  IMAD.WIDE R16, R17, 0x4, R54 ;  /* 0x0000000411107825 */ /* 0x000fe200078e0236 */
[----:B------:R-:W-:-:S03]  /*0490*/  HFMA2.MMA R47, -RZ, RZ, 0, 0 ;  /* 0x00000000ff2f7435 */ /* 0x000fc600000001ff */
[----:B------:R-:W-:Y:S01]  /*04a0*/  IMAD.IADD R5, R46, 0x1, R5 ;  /* 0x000000012e057824 */ /* 0x000fe200078e0205 */
[----:B------:R-:W5:Y:S01]  /*04b0*/  @P6 LDG.E.EL R58, desc[UR6][R16.64] ;  /* 0x00000006103a6981 */ /* 0x000f62000c2e1900 */
[----:B------:R-:W-:Y:S02]  /*04c0*/  IMAD.MOV.U32 R49, RZ, RZ, RZ ;  /* 0x000000ffff317224 */ /* 0x000fe400078e00ff */
[--C-:B------:R-:W-:Y:S01]  /*04d0*/  IMAD.WIDE R12, R13, 0x4, R54.reuse ;  /* 0x000000040d0c7825 */ /* 0x100fe200078e0236 */
[----:B------:R0:W5:Y:S03]  /*04e0*/  @P4 LDG.E.EL R57, desc[UR6][R16.64] ;  /* 0x0000000610394981 */ /* 0x000166000c2e1900 */
[----:B------:R-:W-:Y:S01]  /*04f0*/  IMAD.WIDE R14, R15, 0x4, R54 ;  /* 0x000000040f0e7825 */ /* 0x000fe200078e0236 */
[----:B------:R-:W-:Y:S01]  /*0500*/  CS2R R42, SRZ ;  /* 0x00000000002a7805 */ /* 0x000fe2000001ff00 */
[----:B------:R-:W5:Y:S01]  /*0510*/  @P6 LDG.E.EL R60, desc[UR6][R12.64] ;  /* 0x000000060c3c6981 */ /* 0x000f62000c2e1900 */
[----:B------:R-:W-:-:S03]  /*0520*/  IADD3 R19, R48, R65, RZ ;  /* 0x0000004130137210 */ /* 0x000fc60007ffe0ff */
[----:B------:R-:W5:Y:S01]  /*0530*/  @P6 LDG.E.EL R31, desc[UR6][R14.64] ;  /* 0x000000060e1f6981 */ /* 0x000f62000c2e1900 */
[----:B0-----:R-:W-:-:S03]  /*0540*/  IMAD.WIDE R16, R5, 0x4, R54 ;  /* 0x0000000405107825 */ /* 0x001fc600078e0236 */
[----:B------:R0:W5:Y:S04]  /*0550*/  @P4 LDG.E.EL R40, desc[UR6][R12.64] ;  /* 0x000000060c284981 */ /* 0x000168000c2e1900 */
[----:B------:R-:W5:Y:S04]  /*0560*/  @P6 LDG.E.EL R49, desc[UR6][R16.64] ;  /* 0x0000000610316981 */ /* 0x000f68000c2e1900 */
[----:B------:R1:W5:Y:S04]  /*0570*/  @P4 LDG.E.EL R47, desc[UR6][R14.64] ;  /* 0x000000060e2f4981 */ /* 0x000368000c2e1900 */
[----:B------:R1:W5:Y:S01]  /*0580*/  @P4 LDG.E.EL R43, desc[UR6][R16.64] ;  /* 0x00000006102b4981 */ /* 0x000362000c2e1900 */
[----:B0-----:R-:W-:Y:S01]  /*0590*/  CS2R R12, SRZ ;  /* 0x00000000000c7805 */ /* 0x001fe2000001ff00 */
[----:B------:R-:W-:Y:S01]  /*05a0*/  IMAD.WIDE R18, R19, 0x4, R54 ;  /* 0x0000000413127825 */ /* 0x000fe200078e0236 */
[----:B------:R-:W-:-:S02]  /*05b0*/  IADD3 R35, R46, R65, RZ ;  /* 0x000000412e237210 */ /* 0x000fc40007ffe0ff */
[----:B-1----:R-:W-:Y:S01]  /*05c0*/  CS2R R14, SRZ ;  /* 0x00000000000e7805 */ /* 0x002fe2000001ff00 */
[--C-:B------:R-:W-:Y:S02]  /*05d0*/  IMAD.IADD R67, R50, 0x1, R65.reuse ;  /* 0x0000000132437824 */ /* 0x100fe400078e0241 */
[----:B------:R-:W-:Y:S01]  /*05e0*/  IMAD.IADD R63, R44, 0x1, R65 ;  /* 0x000000012c3f7824 */ /* 0x000fe200078e0241 */
[----:B------:R-:W-:Y:S01]  /*05f0*/  CS2R R16, SRZ ;  /* 0x0000000000107805 */ /* 0x000fe2000001ff00 */
[----:B------:R-:W-:-:S04]  /*0600*/  IMAD.WIDE R66, R67, 0x4, R54 ;  /* 0x0000000443427825 */ /* 0x000fc800078e0236 */
[----:B------:R-:W-:-:S04]  /*0610*/  IMAD.WIDE R62, R63, 0x4, R54 ;  /* 0x000000043f3e7825 */ /* 0x000fc800078e0236 */
[----:B------:R-:W-:Y:S01]  /*0620*/  IMAD.WIDE R34, R35, 0x4, R54 ;  /* 0x0000000423227825 */ /* 0x000fe200078e0236 */
[----:B------:R-:W-:Y:S02]  /*0630*/  CS2R R20, SRZ ;  /* 0x0000000000147805 */ /* 0x000fe4000001ff00 */
[----:B------:R-:W-:Y:S02]  /*0640*/  CS2R R22, SRZ ;  /* 0x0000000000167805 */ /* 0x000fe4000001ff00 */
[----:B------:R-:W-:Y:S02]  /*0650*/  CS2R R24, SRZ ;  /* 0x0000000000187805 */ /* 0x000fe4000001ff00 */
[----:B------:R-:W-:Y:S02]  /*0660*/  CS2R R26, SRZ ;  /* 0x00000000001a7805 */ /* 0x000fe4000001ff00 */
[----:B--2---:R-:W-:Y:S02]  /*0670*/  SEL R36, R36, RZ, P3 ;  /* 0x000000ff24247207 */ /* 0x004fe40001800000 */
[----:B---3--:R-:W-:-:S02]  /*0680*/  SEL R38, R38, RZ, P2 ;  /* 0x000000ff26267207 */ /* 0x008fc40001000000 */
[----:B----4-:R-:W-:Y:S02]  /*0690*/  SEL R61, R61, RZ, P2 ;  /* 0x000000ff3d3d7207 */ /* 0x010fe40001000000 */
[----:B-----5:R-:W-:Y:S02]  /*06a0*/  SEL R41, R41, RZ, P2 ;  /* 0x000000ff29297207 */ /* 0x020fe40001000000 */
[----:B------:R-:W-:Y:S02]  /*06b0*/  SEL R30, R30, RZ, P2 ;  /* 0x000000ff1e1e7207 */ /* 0x000fe40001000000 */
[----:B------:R-:W-:Y:S02]  /*06c0*/  ISETP.GT.AND P2, PT, R10, RZ, !P5 ;  /* 0x000000ff0a00720c */ /* 0x000fe40006f44270 */
[----:B------:R-:W-:Y:S02]  /*06d0*/  SEL R56, R56, RZ, P3 ;  /* 0x000000ff38387207 */ /* 0x000fe40001800000 */
[----:B------:R-:W-:-:S02]  /*06e0*/  SEL R28, R28, RZ, P3 ;  /* 0x000000ff1c1c7207 */ /* 0x000fc40001800000 */
[----:B------:R-:W-:Y:S02]  /*06f0*/  SEL R32, R32, RZ, P3 ;  /* 0x000000ff20207207 */ /* 0x000fe40001800000 */
[----:B------:R-:W-:-:S05]  /*0700*/  ISETP.LT.U32.AND P3, PT, R65, 0x38, P1 ;  /* 0x000000384100780c */ /* 0x000fca0000f61070 */
[----:B------:R-:W2:Y:S04]  /*0710*/  @P2 LDG.E.EL R33, desc[UR6][R18.64] ;  /* 0x0000000612212981 */ /* 0x000ea8000c2e1900 */
[----:B------:R-:W3:Y:S04]  /*0720*/  @P2 LDG.E.EL R37, desc[UR6][R66.64] ;  /* 0x0000000642252981 */ /* 0x000ee8000c2e1900 */
[----:B------:R-:W4:Y:S04]  /*0730*/  @P2 LDG.E.EL R59, desc[UR6][R62.64] ;  /* 0x000000063e3b2981 */ /* 0x000f28000c2e1900 */
[----:B------:R0:W5:Y:S04]  /*0740*/  @P3 LDG.E.EL.128 R12, desc[UR6][R18.64] ;  /* 0x00000006120c3981 */ /* 0x000168000c2e1d00 */
[----:B------:R-:W5:Y:S04]  /*0750*/  @P2 LDG.E.EL R42, desc[UR6][R34.64] ;  /* 0x00000006222a2981 */ /* 0x000f68000c2e1900 */
[----:B------:R-:W5:Y:S01]  /*0760*/  @P3 LDG.E.EL.128 R20, desc[UR6][R62.64] ;  /* 0x000000063e143981 */ /* 0x000f62000c2e1d00 */
[----:B0-----:R-:W-:-:S03]  /*0770*/  CS2R R18, SRZ ;  /* 0x0000000000127805 */ /* 0x001fc6000001ff00 */
[----:B------:R-:W5:Y:S04]  /*0780*/  @P3 LDG.E.EL.128 R24, desc[UR6][R34.64] ;  /* 0x0000000622183981 */ /* 0x000f68000c2e1d00 */
[----:B------:R0:W5:Y:S01]  /*0790*/  @P3 LDG.E.EL.128 R16, desc[UR6][R66.64] ;  /* 0x0000000642103981 */ /* 0x000162000c2e1d00 */
[----:B------:R-:W-:Y:S01]  /*07a0*/  SEL R58, R58, RZ, P6 ;  /* 0x000000ff3a3a7207 */ /* 0x000fe20003000000 */
[----:B------:R-:W-:Y:S01]  /*07b0*/  VIADD R53, R3, 0xfffffff7 ;  /* 0xfffffff703357836 */ /* 0x000fe20000000000 */
[----:B------:R-:W-:Y:S02]  /*07c0*/  SEL R57, R57, RZ, P4 ;  /* 0x000000ff39397207 */ /* 0x000fe40002000000 */
[----:B------:R-:W-:Y:S02]  /*07d0*/  SEL R60, R60, RZ, P6 ;  /* 0x000000ff3c3c7207 */ /* 0x000fe40003000000 */
[----:B------:R-:W-:Y:S01]  /*07e0*/  SEL R31, R31, RZ, P6 ;  /* 0x000000ff1f1f7207 */ /* 0x000fe20003000000 */
[----:B------:R-:W-:Y:S01]  /*07f0*/  VIADD R5, R6, 0x1 ;  /* 0x0000000106057836 */ /* 0x000fe20000000000 */
[----:B------:R-:W-:-:S02]  /*0800*/  SEL R40, R40, RZ, P4 ;  /* 0x000000ff28287207 */ /* 0x000fc40002000000 */
[----:B------:R-:W-:Y:S02]  /*0810*/  SEL R49, R49, RZ, P6 ;  /* 0x000000ff31317207 */ /* 0x000fe40003000000 */
[----:B------:R-:W-:Y:S02]  /*0820*/  ISETP.GT.AND P6, PT, R9, RZ, PT ;  /* 0x000000ff0900720c */ /* 0x000fe40003fc4270 */
[----:B------:R-:W-:Y:S02]  /*0830*/  SEL R47, R47, RZ, P4 ;  /* 0x000000ff2f2f7207 */ /* 0x000fe40002000000 */
[----:B------:R-:W-:Y:S02]  /*0840*/  SEL R43, R43, RZ, P4 ;  /* 0x000000ff2b2b7207 */ /* 0x000fe40002000000 */
[----:B------:R-:W-:Y:S02]  /*0850*/  ISETP.LT.U32.AND P4, PT, R65, 0x38, P6 ;  /* 0x000000384100780c */ /* 0x000fe40003781070 */
[----:B------:R-:W-:Y:S01]  /*0860*/  IADD3 R71, R50, R53, RZ ;  /* 0x0000003532477210 */ /* 0x000fe20007ffe0ff */
[--C-:B0-----:R-:W-:Y:S01]  /*0870*/  IMAD.IADD R67, R44, 0x1, R53.reuse ;  /* 0x000000012c437824 */ /* 0x101fe200078e0235 */
[----:B------:R-:W-:Y:S01]  /*0880*/  ISETP.LT.U32.AND P5, PT, R5, 0x8, !P5 ;  /* 0x000000080500780c */ /* 0x000fe20006fa1070 */
[----:B------:R-:W-:Y:S01]  /*0890*/  IMAD.IADD R69, R48, 0x1, R53 ;  /* 0x0000000130457824 */ /* 0x000fe200078e0235 */
[----:B------:R-:W-:Y:S01]  /*08a0*/  CS2R R34, SRZ ;  /* 0x0000000000227805 */ /* 0x000fe2000001ff00 */
[----:B------:R-:W-:Y:S01]  /*08b0*/  VIADD R63, R3, 0xfffffffc ;  /* 0xfffffffc033f7836 */ /* 0x000fe20000000000 */
[----:B------:R-:W-:Y:S01]  /*08c0*/  MOV R51, RZ ;  /* 0x000000ff00337202 */ /* 0x000fe20000000f00 */
[----:B------:R-:W-:Y:S01]  /*08d0*/  IMAD.WIDE R70, R71, 0x4, R54 ;  /* 0x0000000447467825 */ /* 0x000fe200078e0236 */
[----:B------:R-:W-:-:S03]  /*08e0*/  IADD3 R73, R46, R53, RZ ;  /* 0x000000352e497210 */ /* 0x000fc60007ffe0ff */
[----:B------:R-:W-:Y:S01]  /*08f0*/  IMAD.MOV.U32 R62, RZ, RZ, RZ ;  /* 0x000000ffff3e7224 */ /* 0x000fe200078e00ff */
[----:B------:R-:W-:Y:S01]  /*0900*/  IADD3 R64, R4, 0x1, RZ ;  /* 0x0000000104407810 */ /* 0x000fe20007ffe0ff */
[--C-:B------:R-:W-:Y:S01]  /*0910*/  IMAD.WIDE R66, R67, 0x4, R54.reuse ;  /* 0x0000000443427825 */ /* 0x100fe200078e0236 */
[----:B------:R0:W5:Y:S03]  /*0920*/  @P4 LDG.E.EL R35, desc[UR6][R70.64] ;  /* 0x0000000646234981 */ /* 0x000166000c2e1900 */
[----:B------:R-:W-:Y:S01]  /*0930*/  IMAD.WIDE R68, R69, 0x4, R54 ;  /* 0x0000000445447825 */ /* 0x000fe200078e0236 */
[----:B------:R-:W5:Y:S03]  /*0940*/  @P4 LDG.E.EL R51, desc[UR6][R66.64] ;  /* 0x0000000642334981 */ /* 0x000f66000c2e1900 */
[----:B------:R-:W-:Y:S01]  /*0950*/  IMAD.IADD R75, R48, 0x1, R63 ;  /* 0x00000001304b7824 */ /* 0x000fe200078e023f */
[----:B------:R1:W5:Y:S01]  /*0960*/  @P4 LDG.E.EL R62, desc[UR6][R68.64] ;  /* 0x00000006443e4981 */ /* 0x000362000c2e1900 */
[----:B------:R-:W-:-:S02]  /*0970*/  IMAD.MOV.U32 R53, RZ, RZ, RZ ;  /* 0x000000ffff357224 */ /* 0x000fc400078e00ff */
[----:B0-----:R-:W-:-:S05]  /*0980*/  IMAD.WIDE R70, R75, 0x4, R54 ;  /* 0x000000044b467825 */ /* 0x001fca00078e0236 */
[----:B------:R-:W5:Y:S01]  /*0990*/  @P5 LDG.E.EL R34, desc[UR6][R70.64] ;  /* 0x0000000646225981 */ /* 0x000f62000c2e1900 */
[----:B-1----:R-:W-:-:S05]  /*09a0*/  IMAD.WIDE R68, R73, 0x4, R54 ;  /* 0x0000000449447825 */ /* 0x002fca00078e0236 */
[----:B------:R0:W5:Y:S01]  /*09b0*/  @P4 LDG.E.EL R53, desc[UR6][R68.64] ;  /* 0x0000000644354981 */ /* 0x000162000c2e1900 */
[----:B------:R-:W-:Y:S01]  /*09c0*/  IADD3 R79, R44, R63, RZ ;  /* 0x0000003f2c4f7210 */ /* 0x000fe20007ffe0ff */
[----:B------:R-:W-:Y:S02]  /*09d0*/  IMAD.MOV.U32 R67, RZ, RZ, RZ ;  /* 0x000000ffff437224 */ /* 0x000fe400078e00ff */
[----:B0-----:R-:W-:Y:S02]  /*09e0*/  IMAD.MOV.U32 R69, RZ, RZ, RZ ;  /* 0x000000ffff457224 */ /* 0x001fe400078e00ff */
[----:B------:R-:W-:Y:S01]  /*09f0*/  IMAD.WIDE R78, R79, 0x4, R54 ;  /* 0x000000044f4e7825 */ /* 0x000fe200078e0236 */
[----:B--2---:R-:W-:Y:S02]  /*0a00*/  SEL R33, R33, RZ, P2 ;  /* 0x000000ff21217207 */ /* 0x004fe40001000000 */
[----:B---3--:R-:W-:Y:S02]  /*0a10*/  SEL R37, R37, RZ, P2 ;  /* 0x000000ff25257207 */ /* 0x008fe40001000000 */
[----:B----4-:R-:W-:-:S02]  /*0a20*/  SEL R59, R59, RZ, P2 ;  /* 0x000000ff3b3b7207 */ /* 0x010fc40001000000 */
[----:B-----5:R-:W-:Y:S02]  /*0a30*/  SEL R42, R42, RZ, P2 ;  /* 0x000000ff2a2a7207 */ /* 0x020fe40001000000 */
[----:B------:R-:W-:Y:S02]  /*0a40*/  ISETP.GE.AND P2, PT, R64, 0x8, PT ;  /* 0x000000084000780c */ /* 0x000fe40003f46270 */
[----:B------:R-:W-:Y:S02]  /*0a50*/  SEL R64, R13, RZ, P3 ;  /* 0x000000ff0d407207 */ /* 0x000fe40001800000 */
[----:B------:R-:W-:Y:S02]  /*0a60*/  SEL R13, R14, RZ, P3 ;  /* 0x000000ff0e0d7207 */ /* 0x000fe40001800000 */
[----:B------:R-:W-:Y:S02]  /*0a70*/  ISETP.GT.AND P2, PT, R4, -0x1, !P2 ;  /* 0xffffffff0400780c */ /* 0x000fe40005744270 */
[----:B------:R-:W-:Y:S01]  /*0a80*/  SEL R66, R17, RZ, P3 ;  /* 0x000000ff11427207 */ /* 0x000fe20001800000 */
[----:B------:R-:W-:Y:S01]  /*0a90*/  IMAD.IADD R17, R50, 0x1, R63 ;  /* 0x0000000132117824 */ /* 0x000fe200078e023f */
[----:B------:R-:W-:Y:S01]  /*0aa0*/  SEL R14, R23, RZ, P3 ;  /* 0x000000ff170e7207 */ /* 0x000fe20001800000 */
[----:B------:R-:W-:-:S02]  /*0ab0*/  VIADD R23, R3, 0xfffffffb ;  /* 0xfffffffb03177836 */ /* 0x000fc40000000000 */
[----:B------:R-:W-:Y:S01]  /*0ac0*/  IMAD.WIDE R70, R17, 0x4, R54 ;  /* 0x0000000411467825 */ /* 0x000fe200078e0236 */
[----:B------:R-:W-:Y:S02]  /*0ad0*/  SEL R17, R26, RZ, P3 ;  /* 0x000000ff1a117207 */ /* 0x000fe40001800000 */
[----:B------:R-:W-:Y:S02]  /*0ae0*/  SEL R15, R15, RZ, P3 ;  /* 0x000000ff0f0f7207 */ /* 0x000fe40001800000 */
[----:B------:R-:W-:Y:S02]  /*0af0*/  SEL R12, R12, RZ, P3 ;  /* 0x000000ff0c0c7207 */ /* 0x000fe40001800000 */
[----:B------:R-:W-:Y:S02]  /*0b00*/  SEL R16, R16, RZ, P3 ;  /* 0x000000ff10107207 */ /* 0x000fe40001800000 */
[----:B------:R-:W-:Y:S02]  /*0b10*/  SEL R18, R18, RZ, P3 ;  /* 0x000000ff12127207 */ /* 0x000fe40001800000 */
[----:B------:R-:W-:-:S02]  /*0b20*/  SEL R19, R19, RZ, P3 ;  /* 0x000000ff13137207 */ /* 0x000fc40001800000 */
[----:B------:R-:W-:Y:S02]  /*0b30*/  SEL R68, R21, RZ, P3 ;  /* 0x000000ff15447207 */ /* 0x000fe40001800000 */
[----:B------:R-:W-:Y:S02]  /*0b40*/  SEL R22, R22, RZ, P3 ;  /* 0x000000ff16167207 */ /* 0x000fe40001800000 */
[----:B------:R-:W-:Y:S02]  /*0b50*/  SEL R20, R20, RZ, P3 ;  /* 0x000000ff14147207 */ /* 0x000fe40001800000 */
[----:B------:R-:W-:Y:S02]  /*0b60*/  SEL R24, R24, RZ, P3 ;  /* 0x000000ff18187207 */ /* 0x000fe40001800000 */
[----:B------:R-:W-:Y:S02]  /*0b70*/  SEL R25, R25, RZ, P3 ;  /* 0x000000ff19197207 */ /* 0x000fe40001800000 */
[----:B------:R-:W-:-:S02]  /*0b80*/  SEL R26, R27, RZ, P3 ;  /* 0x000000ff1b1a7207 */ /* 0x000fc40001800000 */
[----:B------:R-:W-:Y:S01]  /*0b90*/  ISETP.LT.U32.AND P3, PT, R65, 0x38, P2 ;  /* 0x000000384100780c */ /* 0x000fe20001761070 */
[----:B------:R-:W-:Y:S01]  /*0ba0*/  IMAD.MOV.U32 R21, RZ, RZ, RZ ;  /* 0x000000ffff157224 */ /* 0x000fe200078e00ff */
[----:B------:R-:W-:Y:S01]  /*0bb0*/  IADD3 R77, R48, R23, RZ ;  /* 0x00000017304d7210 */ /* 0x000fe20007ffe0ff */
[----:B------:R-:W-:Y:S01]  /*0bc0*/  HFMA2.MMA R27, -RZ, RZ, 0, 0 ;  /* 0x00000000ff1b7435 */ /* 0x000fe200000001ff */
[----:B------:R-:W-:-:S03]  /*0bd0*/  IMAD.IADD R75, R50, 0x1, R23 ;  /* 0x00000001324b7824 */ /* 0x000fc600078e0217 */
[----:B------:R0:W2:Y:S01]  /*0be0*/  @P5 LDG.E.EL R21, desc[UR6][R70.64] ;  /* 0x0000000646155981 */ /* 0x0000a2000c2e1900 */
[----:B------:R-:W-:-:S04]  /*0bf0*/  IMAD.WIDE R76, R77, 0x4, R54 ;  /* 0x000000044d4c7825 */ /* 0x000fc800078e0236 */
[----:B------:R-:W-:Y:S01]  /*0c00*/  IMAD.IADD R73, R44, 0x1, R23 ;  /* 0x000000012c497824 */ /* 0x000fe200078e0217 */
[----:B------:R1:W3:Y:S01]  /*0c10*/  @P3 LDG.E.EL R69, desc[UR6][R76.64] ;  /* 0x000000064c453981 */ /* 0x0002e2000c2e1900 */
[----:B------:R-:W-:Y:S01]  /*0c20*/  IMAD.WIDE R74, R75, 0x4, R54 ;  /* 0x000000044b4a7825 */ /* 0x000fe200078e0236 */
[----:B0-----:R-:W-:-:S03]  /*0c30*/  IADD3 R71, R46, R23, RZ ;  /* 0x000000172e477210 */ /* 0x001fc60007ffe0ff */
[----:B------:R-:W-:Y:S01]  /*0c40*/  IMAD.MOV.U32 R23, RZ, RZ, RZ ;  /* 0x000000ffff177224 */ /* 0x000fe200078e00ff */
[----:B------:R0:W4:Y:S01]  /*0c50*/  @P3 LDG.E.EL R27, desc[UR6][R74.64] ;  /* 0x000000064a1b3981 */ /* 0x000122000c2e1900 */
[----:B------:R-:W-:-:S04]  /*0c60*/  IMAD.WIDE R72, R73, 0x4, R54 ;  /* 0x0000000449487825 */ /* 0x000fc800078e0236 */
[----:B------:R-:W-:Y:S01]  /*0c70*/  IMAD.WIDE R70, R71, 0x4, R54 ;  /* 0x0000000447467825 */ /* 0x000fe200078e0236 */
[----:B------:R5:W4:Y:S03]  /*0c80*/  @P3 LDG.E.EL R67, desc[UR6][R72.64] ;  /* 0x0000000648433981 */ /* 0x000b26000c2e1900 */
[----:B-1----:R-:W-:Y:S01]  /*0c90*/  IMAD.IADD R77, R46, 0x1, R63 ;  /* 0x000000012e4d7824 */ /* 0x002fe200078e023f */
[----:B------:R-:W-:Y:S01]  /*0ca0*/  MOV R63, RZ ;  /* 0x000000ff003f7202 */ /* 0x000fe20000000f00 */
[----:B------:R-:W-:Y:S01]  /*0cb0*/  IMAD.MOV.U32 R65, RZ, RZ, RZ ;  /* 0x000000ffff417224 */ /* 0x000fe200078e00ff */
[----:B------:R1:W4:Y:S01]  /*0cc0*/  @P3 LDG.E.EL R23, desc[UR6][R70.64] ;  /* 0x0000000646173981 */ /* 0x000322000c2e1900 */
[----:B0-----:R-:W-:-:S04]  /*0cd0*/  IMAD.WIDE R74, R77, 0x4, R54 ;  /* 0x000000044d4a7825 */ /* 0x001fc800078e0236 */
[----:B------:R-:W4:Y:S04]  /*0ce0*/  @P5 LDG.E.EL R65, desc[UR6][R78.64] ;  /* 0x000000064e415981 */ /* 0x000f28000c2e1900 */
[----:B------:R0:W4:Y:S01]  /*0cf0*/  @P5 LDG.E.EL R63, desc[UR6][R74.64] ;  /* 0x000000064a3f5981 */ /* 0x000122000c2e1900 */
[----:B-----5:R-:W-:Y:S01]  /*0d00*/  FADD R72, R33, R64 ;  /* 0x0000004021487221 */ /* 0x020fe20000000000 */
[----:B------:R-:W-:Y:S01]  /*0d10*/  SEL R73, R62, RZ, P4 ;  /* 0x000000ff3e497207 */ /* 0x000fe20002000000 */
[----:B------:R-:W-:Y:S01]  /*0d20*/  VIADD R33, R3, 0x7 ;  /* 0x0000000703217836 */ /* 0x000fe20000000000 */
[----:B------:R-:W-:Y:S01]  /*0d30*/  SEL R35, R35, RZ, P4 ;  /* 0x000000ff23237207 */ /* 0x000fe20002000000 */
[----:B------:R-:W-:Y:S01]  /*0d40*/  FADD R19, R60, R19 ;  /* 0x000000133c137221 */ /* 0x000fe20000000000 */
[----:B------:R-:W-:Y:S01]  /*0d50*/  SEL R51, R51, RZ, P4 ;  /* 0x000000ff33337207 */ /* 0x000fe20002000000 */
[----:B------:R-:W-:Y:S01]  /*0d60*/  FADD R73, R73, R12 ;  /* 0x0000000c49497221 */ /* 0x000fe20000000000 */
[----:B-1----:R-:W-:Y:S01]  /*0d70*/  SEL R71, R53, RZ, P4 ;  /* 0x000000ff35477207 */ /* 0x002fe20002000000 */
[----:B0-----:R-:W-:Y:S01]  /*0d80*/  VIADD R75, R3, 0xffffffff ;  /* 0xffffffff034b7836 */ /* 0x001fe20000000000 */
[----:B------:R-:W-:-:S02]  /*0d90*/  SHF.R.U32.HI R76, RZ, 0x6, R2 ;  /* 0x00000006ff4c7819 */ /* 0x000fc40000011602 */
[----:B------:R-:W-:Y:S01]  /*0da0*/  ISETP.LT.U32.AND P4, PT, R33, 0x47, P6 ;  /* 0x000000472100780c */ /* 0x000fe20003781070 */
[--C-:B------:R-:W-:Y:S01]  /*0db0*/  IMAD.IADD R79, R50, 0x1, R75.reuse ;  /* 0x00000001324f7824 */ /* 0x100fe200078e024b */
[----:B------:R-:W-:Y:S01]  /*0dc0*/  IADD3 R81, R48, R75, RZ ;  /* 0x0000004b30517210 */ /* 0x000fe20007ffe0ff */
[----:B------:R-:W-:Y:S02]  /*0dd0*/  IMAD.IADD R77, R44, 0x1, R75 ;  /* 0x000000012c4d7824 */ /* 0x000fe400078e024b */
[----:B------:R-:W-:Y:S01]  /*0de0*/  FADD R12, R73, R36 ;  /* 0x00000024490c7221 */ /* 0x000fe20000000000 */
[----:B------:R-:W-:Y:S01]  /*0df0*/  SGXT.U32 R76, R76, 0x2 ;  /* 0x000000024c4c781a */ /* 0x000fe20000000000 */
[----:B------:R-:W-:Y:S01]  /*0e00*/  HFMA2.MMA R62, -RZ, RZ, 0, 0 ;  /* 0x00000000ff3e7435 */ /* 0x000fe200000001ff */
[----:B------:R-:W-:Y:S01]  /*0e10*/  IADD3 R75, R46, R75, RZ ;  /* 0x0000004b2e4b7210 */ /* 0x000fe20007ffe0ff */
[----:B------:R-:W-:Y:S01]  /*0e20*/  FADD R57, R72, R57 ;  /* 0x0000003948397221 */ /* 0x000fe20000000000 */
[----:B------:R-:W-:Y:S01]  /*0e30*/  FADD R35, R35, R16 ;  /* 0x0000001023237221 */ /* 0x000fe20000000000 */
[----:B------:R-:W-:Y:S01]  /*0e40*/  FADD R73, R37, R66 ;  /* 0x0000004225497221 */ /* 0x000fe20000000000 */
[----:B------:R-:W-:Y:S01]  /*0e50*/  SEL R66, R34, RZ, P5 ;  /* 0x000000ff22427207 */ /* 0x000fe20002800000 */
[----:B------:R-:W-:Y:S01]  /*0e60*/  IMAD.MOV.U32 R53, RZ, RZ, RZ ;  /* 0x000000ffff357224 */ /* 0x000fe200078e00ff */
[----:B------:R-:W-:Y:S01]  /*0e70*/  LOP3.LUT R45, R45, R76, RZ, 0xfc, !PT ;  /* 0x0000004c2d2d7212 */ /* 0x000fe200078efcff */
[----:B------:R-:W-:-:S04]  /*0e80*/  IMAD.WIDE R80, R81, 0x4, R54 ;  /* 0x0000000451507825 */ /* 0x000fc800078e0236 */
[----:B------:R-:W-:Y:S01]  /*0e90*/  FADD R56, R35, R56 ;  /* 0x0000003823387221 */ /* 0x000fe20000000000 */
[----:B------:R-:W-:Y:S01]  /*0ea0*/  FADD R68, R59, R68 ;  /* 0x000000443b447221 */ /* 0x000fe20000000000 */
[----:B------:R-:W-:Y:S01]  /*0eb0*/  IADD3 R35, R50, R39, RZ ;  /* 0x0000002732237210 */ /* 0x000fe20007ffe0ff */
[----:B------:R-:W-:Y:S02]  /*0ec0*/  IMAD.MOV.U32 R70, RZ, RZ, RZ ;  /* 0x000000ffff467224 */ /* 0x000fe400078e00ff */
[----:B------:R-:W-:Y:S01]  /*0ed0*/  FADD R18, R61, R18 ;  /* 0x000000123d127221 */ /* 0x000fe20000000000 */
[----:B------:R-:W-:Y:S01]  /*0ee0*/  IMAD.MOV.U32 R64, RZ, RZ, RZ ;  /* 0x000000ffff407224 */ /* 0x000fe200078e00ff */
[----:B------:R-:W5:Y:S01]  /*0ef0*/  @P4 LDG.E.EL R53, desc[UR6][R80.64] ;  /* 0x0000000650354981 */ /* 0x000f62000c2e1900 */
[----:B------:R-:W-:-:S04]  /*0f00*/  IMAD.WIDE R78, R79, 0x4, R54 ;  /* 0x000000044f4e7825 */ /* 0x000fc800078e0236 */
[----:B------:R-:W-:-:S04]  /*0f10*/  IMAD.WIDE R76, R77, 0x4, R54 ;  /* 0x000000044d4c7825 */ /* 0x000fc800078e0236 */
[----:B------:R-:W-:Y:S01]  /*0f20*/  FADD R13, R38, R13 ;  /* 0x0000000d260d7221 */ /* 0x000fe20000000000 */
[----:B------:R-:W-:Y:S01]  /*0f30*/  FADD R15, R58, R15 ;  /* 0x0000000f3a0f7221 */ /* 0x000fe20000000000 */
[----:B------:R-:W5:Y:S01]  /*0f40*/  @P4 LDG.E.EL R62, desc[UR6][R78.64] ;  /* 0x000000064e3e4981 */ /* 0x000f62000c2e1900 */
[----:B------:R-:W-:-:S03]  /*0f50*/  IMAD.WIDE R74, R75, 0x4, R54 ;  /* 0x000000044b4a7825 */ /* 0x000fc600078e0236 */
[----:B------:R-:W5:Y:S01]  /*0f60*/  @P4 LDG.E.EL R70, desc[UR6][R76.64] ;  /* 0x000000064c464981 */ /* 0x000f62000c2e1900 */
[--C-:B------:R-:W-:Y:S02]  /*0f70*/  IMAD.IADD R59, R48, 0x1, R39.reuse ;  /* 0x00000001303b7824 */ /* 0x100fe400078e0227 */
[--C-:B------:R-:W-:Y:S01]  /*0f80*/  IMAD.IADD R37, R44, 0x1, R39.reuse ;  /* 0x000000012c257824 */ /* 0x100fe200078e0227 */
[----:B------:R-:W5:Y:S01]  /*0f90*/  @P4 LDG.E.EL R64, desc[UR6][R74.64] ;  /* 0x000000064a404981 */ /* 0x000f62000c2e1900 */
[----:B------:R-:W-:Y:S02]  /*0fa0*/  IMAD.IADD R39, R46, 0x1, R39 ;  /* 0x000000012e277824 */ /* 0x000fe400078e0227 */
[----:B------:R-:W-:Y:S02]  /*0fb0*/  IMAD.MOV.U32 R16, RZ, RZ, RZ ;  /* 0x000000ffff107224 */ /* 0x000fe400078e00ff */
[----:B------:R-:W-:Y:S02]  /*0fc0*/  IMAD.MOV.U32 R61, RZ, RZ, RZ ;  /* 0x000000ffff3d7224 */ /* 0x000fe400078e00ff */
[----:B------:R-:W-:-:S04]  /*0fd0*/  IMAD.WIDE R58, R59, 0x4, R54 ;  /* 0x000000043b3a7825 */ /* 0x000fc800078e0236 */
[----:B------:R-:W-:-:S04]  /*0fe0*/  IMAD.WIDE R34, R35, 0x4, R54 ;  /* 0x0000000423227825 */ /* 0x000fc800078e0236 */
[----:B------:R-:W-:-:S04]  /*0ff0*/  IMAD.WIDE R36, R37, 0x4, R54 ;  /* 0x0000000425247825 */ /* 0x000fc800078e0236 */
[----:B------:R-:W-:Y:S01]  /*1000*/  IMAD.WIDE R38, R39, 0x4, R54 ;  /* 0x0000000427267825 */ /* 0x000fe200078e0236 */
[----:B--2---:R-:W-:Y:S02]  /*1010*/  SEL R72, R21, RZ, P5 ;  /* 0x000000ff15487207 */ /* 0x004fe40002800000 */
[----:B---3--:R-:W-:Y:S02]  /*1020*/  SEL R60, R69, RZ, P3 ;  /* 0x000000ff453c7207 */ /* 0x008fe40001800000 */
[----:B----4-:R-:W-:Y:S02]  /*1030*/  SEL R27, R27, RZ, P3 ;  /* 0x000000ff1b1b7207 */ /* 0x010fe40001800000 */
[----:B------:R-:W-:Y:S02]  /*1040*/  SEL R67, R67, RZ, P3 ;  /* 0x000000ff43437207 */ /* 0x000fe40001800000 */
[----:B------:R-:W-:Y:S02]  /*1050*/  SEL R23, R23, RZ, P3 ;  /* 0x000000ff17177207 */ /* 0x000fe40001800000 */
[----:B------:R-:W-:-:S02]  /*1060*/  ISETP.GE.U32.AND P3, PT, R33, 0x47, PT ;  /* 0x000000472100780c */ /* 0x000fc40003f66070 */
[----:B------:R-:W-:Y:S02]  /*1070*/  SEL R65, R65, RZ, P5 ;  /* 0x000000ff41417207 */ /* 0x000fe40002800000 */
[----:B------:R-:W-:Y:S02]  /*1080*/  SEL R69, R63, RZ, P5 ;  /* 0x000000ff3f457207 */ /* 0x000fe40002800000 */
[----:B------:R-:W-:Y:S01]  /*1090*/  ISETP.GT.AND P5, PT, R4, RZ, !P3 ;  /* 0x000000ff0400720c */ /* 0x000fe20005fa4270 */
[----:B------:R-:W-:Y:S01]  /*10a0*/  HFMA2.MMA R63, -RZ, RZ, 0, 0 ;  /* 0x00000000ff3f7435 */ /* 0x000fe200000001ff */
[----:B------:R-:W-:-:S11]  /*10b0*/  MOV R21, RZ ;  /* 0x000000ff00157202 */ /* 0x000fd60000000f00 */
[----:B------:R-:W2:Y:S04]  /*10c0*/  @P5 LDG.E.EL R16, desc[UR6][R58.64] ;  /* 0x000000063a105981 */ /* 0x000ea8000c2e1900 */
[----:B------:R-:W3:Y:S04]  /*10d0*/  @P5 LDG.E.EL R21, desc[UR6][R34.64] ;  /* 0x0000000622155981 */ /* 0x000ee8000c2e1900 */
[----:B------:R-:W4:Y:S04]  /*10e0*/  @P5 LDG.E.EL R61, desc[UR6][R36.64] ;  /* 0x00000006243d5981 */ /* 0x000f28000c2e1900 */
[----:B------:R-:W4:Y:S01]  /*10f0*/  @P5 LDG.E.EL R63, desc[UR6][R38.64] ;  /* 0x00000006263f5981 */ /* 0x000f22000c2e1900 */
[----:B------:R-:W-:Y:S01]  /*1100*/  FADD R51, R51, R20 ;  /* 0x0000001433337221 */ /* 0x000fe20000000000 */
[----:B------:R-:W-:Y:S01]  /*1110*/  FADD R22, R41, R22 ;  /* 0x0000001629167221 */ /* 0x000fe20000000000 */
[----:B------:R-:W-:Y:S01]  /*1120*/  FADD R40, R73, R40 ;  /* 0x0000002849287221 */ /* 0x000fe20000000000 */
[----:B------:R-:W-:Y:S01]  /*1130*/  FADD R30, R30, R17 ;  /* 0x000000111e1e7221 */ /* 0x000fe20000000000 */
[----:B------:R-:W-:Y:S01]  /*1140*/  FADD R28, R51, R28 ;  /* 0x0000001c331c7221 */ /* 0x000fe20000000000 */
[----:B------:R-:W-:Y:S01]  /*1150*/  FADD R26, R49, R26 ;  /* 0x0000001a311a7221 */ /* 0x000fe20000000000 */
[----:B-----5:R-:W-:Y:S01]  /*1160*/  SEL R41, R53, RZ, P4 ;  /* 0x000000ff35297207 */ /* 0x020fe20002000000 */
[----:B------:R-:W-:Y:S01]  /*1170*/  FADD R71, R71, R24 ;  /* 0x0000001847477221 */ /* 0x000fe20000000000 */
[----:B------:R-:W-:Y:S01]  /*1180*/  FADD R42, R42, R25 ;  /* 0x000000192a2a7221 */ /* 0x000fe20000000000 */
[----:B------:R-:W-:Y:S01]  /*1190*/  FADD R24, R30, R23 ;  /* 0x000000171e187221 */ /* 0x000fe20000000000 */
[----:B------:R-:W-:Y:S01]  /*11a0*/  FADD R69, R26, R69 ;  /* 0x000000451a457221 */ /* 0x000fe20000000000 */
[----:B------:R-:W-:-:S02]  /*11b0*/  SEL R51, R62, RZ, P4 ;  /* 0x000000ff3e337207 */ /* 0x000fc40002000000 */
[----:B------:R-:W-:Y:S02]  /*11c0*/  SEL R53, R70, RZ, P4 ;  /* 0x000000ff46357207 */ /* 0x000fe40002000000 */
[----:B------:R-:W-:Y:S02]  /*11d0*/  SEL R73, R64, RZ, P4 ;  /* 0x000000ff40497207 */ /* 0x000fe40002000000 */
[----:B------:R-:W-:Y:S01]  /*11e0*/  ISETP.GT.AND P4, PT, R10, RZ, !P3 ;  /* 0x000000ff0a00720c */ /* 0x000fe20005f84270 */
[--C-:B------:R-:W-:Y:S02]  /*11f0*/  IMAD.IADD R77, R48, 0x1, R3.reuse ;  /* 0x00000001304d7824 */ /* 0x100fe400078e0203 */
[----:B------:R-:W-:Y:S02]  /*1200*/  IMAD.IADD R75, R50, 0x1, R3 ;  /* 0x00000001324b7824 */ /* 0x000fe400078e0203 */
[----:B------:R-:W-:Y:S01]  /*1210*/  FADD R14, R31, R14 ;  /* 0x0000000e1f0e7221 */ /* 0x000fe20000000000 */
[----:B------:R-:W-:Y:S01]  /*1220*/  FADD R43, R42, R43 ;  /* 0x0000002b2a2b7221 */ /* 0x000fe20000000000 */
[----:B------:R-:W-:Y:S01]  /*1230*/  IMAD.MOV.U32 R49, RZ, RZ, RZ ;  /* 0x000000ffff317224 */ /* 0x000fe200078e00ff */
[----:B------:R-:W-:Y:S01]  /*1240*/  HFMA2.MMA R20, -RZ, RZ, 0, 0 ;  /* 0x00000000ff147435 */ /* 0x000fe200000001ff */
[----:B------:R-:W-:-:S02]  /*1250*/  IMAD.MOV.U32 R42, RZ, RZ, RZ ;  /* 0x000000ffff2a7224 */ /* 0x000fc400078e00ff */
[----:B------:R-:W-:-:S04]  /*1260*/  IMAD.WIDE R76, R77, 0x4, R54 ;  /* 0x000000044d4c7825 */ /* 0x000fc800078e0236 */
[----:B------:R-:W-:Y:S01]  /*1270*/  FADD R60, R13, R60 ;  /* 0x0000003c0d3c7221 */ /* 0x000fe20000000000 */
[----:B------:R-:W-:Y:S01]  /*1280*/  FADD R67, R22, R67 ;  /* 0x0000004316437221 */ /* 0x000fe20000000000 */
[----:B------:R-:W-:-:S04]  /*1290*/  IMAD.WIDE R74, R75, 0x4, R54 ;  /* 0x000000044b4a7825 */ /* 0x000fc800078e0236 */
[----:B------:R-:W-:Y:S01]  /*12a0*/  FADD R66, R15, R66 ;  /* 0x000000420f427221 */ /* 0x000fe20000000000 */
[----:B------:R-:W-:Y:S01]  /*12b0*/  FADD R65, R14, R65 ;  /* 0x000000410e417221 */ /* 0x000fe20000000000 */
[----:B------:R-:W-:Y:S01]  /*12c0*/  FADD R41, R12, R41 ;  /* 0x000000290c297221 */ /* 0x000fe20000000000 */
[----:B------:R-:W-:Y:S02]  /*12d0*/  CS2R R12, SRZ ;  /* 0x00000000000c7805 */ /* 0x000fe4000001ff00 */
[----:B------:R-:W-:Y:S01]  /*12e0*/  CS2R R14, SRZ ;  /* 0x00000000000e7805 */ /* 0x000fe2000001ff00 */
[----:B------:R-:W-:Y:S01]  /*12f0*/  IMAD.MOV.U32 R22, RZ, RZ, RZ ;  /* 0x000000ffff167224 */ /* 0x000fe200078e00ff */
[----:B------:R-:W-:Y:S01]  /*1300*/  MOV R23, RZ ;  /* 0x000000ff00177202 */ /* 0x000fe20000000f00 */
[----:B------:R-:W5:Y:S01]  /*1310*/  @P4 LDG.E.EL R49, desc[UR6][R76.64] ;  /* 0x000000064c314981 */ /* 0x000f62000c2e1900 */
[----:B------:R-:W-:Y:S01]  /*1320*/  FADD R32, R71, R32 ;  /* 0x0000002047207221 */ /* 0x000fe20000000000 */
[----:B------:R-:W-:-:S02]  /*1330*/  IMAD.IADD R71, R44, 0x1, R3 ;  /* 0x000000012c477824 */ /* 0x000fc400078e0203 */
[----:B------:R-:W5:Y:S01]  /*1340*/  @P4 LDG.E.EL R42, desc[UR6][R74.64] ;  /* 0x000000064a2a4981 */ /* 0x000f62000c2e1900 */
[----:B------:R-:W-:Y:S01]  /*1350*/  FADD R27, R18, R27 ;  /* 0x0000001b121b7221 */ /* 0x000fe20000000000 */
[----:B------:R-:W-:Y:S01]  /*1360*/  FADD R72, R19, R72 ;  /* 0x0000004813487221 */ /* 0x000fe20000000000 */
[----:B------:R-:W-:Y:S02]  /*1370*/  MOV R31, RZ ;  /* 0x000000ff001f7202 */ /* 0x000fe40000000f00 */
[----:B------:R-:W-:Y:S01]  /*1380*/  CS2R R18, SRZ ;  /* 0x0000000000127805 */ /* 0x000fe2000001ff00 */
[----:B------:R-:W-:-:S05]  /*1390*/  IMAD.WIDE R70, R71, 0x4, R54 ;  /* 0x0000000447467825 */ /* 0x000fca00078e0236 */
[----:B------:R-:W5:Y:S01]  /*13a0*/  @P4 LDG.E.EL R31, desc[UR6][R70.64] ;  /* 0x00000006461f4981 */ /* 0x000f62000c2e1900 */
[----:B--2---:R-:W-:Y:S02]  /*13b0*/  SEL R25, R16, RZ, P5 ;  /* 0x000000ff10197207 */ /* 0x004fe40002800000 */
[----:B---3--:R-:W-:Y:S02]  /*13c0*/  SEL R26, R21, RZ, P5 ;  /* 0x000000ff151a7207 */ /* 0x008fe40002800000 */
[----:B----4-:R-:W-:Y:S02]  /*13d0*/  SEL R30, R61, RZ, P5 ;  /* 0x000000ff3d1e7207 */ /* 0x010fe40002800000 */
[----:B------:R-:W-:Y:S02]  /*13e0*/  SEL R63, R63, RZ, P5 ;  /* 0x000000ff3f3f7207 */ /* 0x000fe40002800000 */
[----:B------:R-:W-:Y:S01]  /*13f0*/  ISETP.LT.U32.AND P5, PT, R33, 0x47, P1 ;  /* 0x000000472100780c */ /* 0x000fe20000fa1070 */
[----:B------:R-:W-:Y:S01]  /*1400*/  IMAD.MOV.U32 R21, RZ, RZ, RZ ;  /* 0x000000ffff157224 */ /* 0x000fe200078e00ff */
[----:B------:R-:W-:-:S11]  /*1410*/  CS2R R16, SRZ ;  /* 0x0000000000107805 */ /* 0x000fd6000001ff00 */
[----:B------:R-:W2:Y:S04]  /*1420*/  @P5 LDG.E.EL.128 R12, desc[UR6][R76.64] ;  /* 0x000000064c0c5981 */ /* 0x000ea8000c2e1d00 */
[----:B------:R-:W3:Y:S04]  /*1430*/  @P5 LDG.E.EL.128 R20, desc[UR6][R74.64] ;  /* 0x000000064a145981 */ /* 0x000ee8000c2e1d00 */
[----:B------:R-:W4:Y:S01]  /*1440*/  @P5 LDG.E.EL.128 R16, desc[UR6][R70.64] ;  /* 0x0000000646105981 */ /* 0x000f22000c2e1d00 */
[----:B------:R-:W-:Y:S01]  /*1450*/  FADD R51, R56, R51 ;  /* 0x0000003338337221 */ /* 0x000fe20000000000 */
[----:B------:R-:W-:Y:S01]  /*1460*/  ISETP.GT.AND P6, PT, R6, RZ, !P3 ;  /* 0x000000ff0600720c */ /* 0x000fe20005fc4270 */
[--C-:B------:R-:W-:Y:S01]  /*1470*/  IMAD.IADD R85, R48, 0x1, R29.reuse ;  /* 0x0000000130557824 */ /* 0x100fe200078e021d */
[----:B------:R-:W-:Y:S01]  /*1480*/  IADD3 R81, R44, R29, RZ ;  /* 0x0000001d2c517210 */ /* 0x000fe20007ffe0ff */
[----:B------:R-:W-:-:S02]  /*1490*/  IMAD.IADD R83, R50, 0x1, R29 ;  /* 0x0000000132537824 */ /* 0x000fc400078e021d */
[----:B------:R-:W-:Y:S01]  /*14a0*/  IMAD.WIDE R84, R85, 0x4, R54 ;  /* 0x0000000455547825 */ /* 0x000fe200078e0236 */
[----:B------:R-:W-:Y:S02]  /*14b0*/  IADD3 R87, R46, R3, RZ ;  /* 0x000000032e577210 */ /* 0x000fe40007ffe0ff */
[----:B-----5:R-:W-:Y:S02]  /*14c0*/  SEL R56, R49, RZ, P4 ;  /* 0x000000ff31387207 */ /* 0x020fe40002000000 */
[----:B------:R-:W-:-:S05]  /*14d0*/  SEL R49, R42, RZ, P4 ;  /* 0x000000ff2a317207 */ /* 0x000fca0002000000 */
[----:B------:R-:W-:Y:S01]  /*14e0*/  FADD R40, R40, R49 ;  /* 0x0000003128287221 */ /* 0x000fe20000000000 */
[----:B------:R-:W-:Y:S01]  /*14f0*/  FADD R56, R57, R56 ;  /* 0x0000003839387221 */ /* 0x000fe20000000000 */
[----:B------:R-:W-:-:S04]  /*1500*/  IMAD.WIDE R82, R83, 0x4, R54 ;  /* 0x0000000453527825 */ /* 0x000fc800078e0236 */
[----:B------:R-:W-:Y:S01]  /*1510*/  FADD R27, R27, R26 ;  /* 0x0000001a1b1b7221 */ /* 0x000fe20000000000 */
[----:B------:R-:W-:-:S04]  /*1520*/  IMAD.WIDE R80, R81, 0x4, R54 ;  /* 0x0000000451507825 */ /* 0x000fc800078e0236 */
[----:B------:R-:W-:Y:S02]  /*1530*/  IMAD.MOV.U32 R26, RZ, RZ, RZ ;  /* 0x000000ffff1a7224 */ /* 0x000fe400078e00ff */
[----:B------:R-:W-:-:S05]  /*1540*/  IMAD.WIDE R86, R87, 0x4, R54 ;  /* 0x0000000457567825 */ /* 0x000fca00078e0236 */
[----:B------:R-:W5:Y:S01]  /*1550*/  @P4 LDG.E.EL R26, desc[UR6][R86.64] ;  /* 0x00000006561a4981 */ /* 0x000f62000c2e1900 */
[----:B------:R-:W-:Y:S02]  /*1560*/  IMAD.IADD R79, R46, 0x1, R29 ;  /* 0x000000012e4f7824 */ /* 0x000fe400078e021d */
[----:B------:R-:W-:Y:S02]  /*1570*/  IMAD.MOV.U32 R64, RZ, RZ, RZ ;  /* 0x000000ffff407224 */ /* 0x000fe400078e00ff */
[----:B------:R-:W-:-:S05]  /*1580*/  IMAD.WIDE R78, R79, 0x4, R54 ;  /* 0x000000044f4e7825 */ /* 0x000fca00078e0236 */
[----:B------:R-:W5:Y:S01]  /*1590*/  @P6 LDG.E.EL R64, desc[UR6][R78.64] ;  /* 0x000000064e406981 */ /* 0x000f62000c2e1900 */
[----:B--2---:R-:W-:Y:S02]  /*15a0*/  SEL R12, R12, RZ, P5 ;  /* 0x000000ff0c0c7207 */ /* 0x004fe40002800000 */
[----:B---3--:R-:W-:Y:S02]  /*15b0*/  SEL R20, R20, RZ, P5 ;  /* 0x000000ff14147207 */ /* 0x008fe40002800000 */
[----:B------:R-:W-:Y:S01]  /*15c0*/  SEL R21, R21, RZ, P5 ;  /* 0x000000ff15157207 */ /* 0x000fe20002800000 */
[----:B------:R-:W-:Y:S01]  /*15d0*/  FADD R41, R41, R12 ;  /* 0x0000000c29297221 */ /* 0x000fe20000000000 */
[----:B------:R-:W-:Y:S01]  /*15e0*/  SEL R13, R13, RZ, P5 ;  /* 0x000000ff0d0d7207 */ /* 0x000fe20002800000 */
[----:B------:R-:W-:Y:S01]  /*15f0*/  FADD R42, R51, R20 ;  /* 0x00000014332a7221 */ /* 0x000fe20000000000 */
[----:B------:R-:W-:Y:S01]  /*1600*/  SEL R12, R31, RZ, P4 ;  /* 0x000000ff1f0c7207 */ /* 0x000fe20002000000 */
[----:B------:R-:W-:Y:S01]  /*1610*/  FADD R40, R40, R21 ;  /* 0x0000001528287221 */ /* 0x000fe20000000000 */
[----:B------:R-:W-:-:S02]  /*1620*/  CS2R R20, SRZ ;  /* 0x0000000000147805 */ /* 0x000fc4000001ff00 */
[----:B----4-:R-:W-:Y:S01]  /*1630*/  SEL R31, R16, RZ, P5 ;  /* 0x000000ff101f7207 */ /* 0x010fe20002800000 */
[----:B------:R-:W-:Y:S01]  /*1640*/  HFMA2.MMA R16, -RZ, RZ, 0, 0 ;  /* 0x00000000ff107435 */ /* 0x000fe200000001ff */
[----:B------:R-:W-:Y:S01]  /*1650*/  FADD R49, R56, R13 ;  /* 0x0000000d38317221 */ /* 0x000fe20000000000 */
[----:B------:R-:W-:Y:S01]  /*1660*/  IMAD.MOV.U32 R13, RZ, RZ, RZ ;  /* 0x000000ffff0d7224 */ /* 0x000fe200078e00ff */
[----:B------:R-:W2:Y:S05]  /*1670*/  @P6 LDG.E.EL R21, desc[UR6][R84.64] ;  /* 0x0000000654156981 */ /* 0x000eaa000c2e1900 */
[----:B------:R-:W3:Y:S04]  /*1680*/  @P6 LDG.E.EL R13, desc[UR6][R82.64] ;  /* 0x00000006520d6981 */ /* 0x000ee8000c2e1900 */
[----:B------:R-:W4:Y:S01]  /*1690*/  @P6 LDG.E.EL R16, desc[UR6][R80.64] ;  /* 0x0000000650106981 */ /* 0x000f22000c2e1900 */
[----:B------:R-:W-:Y:S01]  /*16a0*/  SEL R56, R15, RZ, P5 ;  /* 0x000000ff0f387207 */ /* 0x000fe20002800000 */
[----:B------:R-:W-:Y:S01]  /*16b0*/  FADD R47, R68, R47 ;  /* 0x0000002f442f7221 */ /* 0x000fe20000000000 */
[----:B------:R-:W-:Y:S01]  /*16c0*/  SEL R57, R18, RZ, P5 ;  /* 0x000000ff12397207 */ /* 0x000fe20002800000 */
[----:B------:R-:W-:Y:S01]  /*16d0*/  FADD R25, R60, R25 ;  /* 0x000000193c197221 */ /* 0x000fe20000000000 */
[----:B------:R-:W-:Y:S01]  /*16e0*/  SEL R14, R14, RZ, P5 ;  /* 0x000000ff0e0e7207 */ /* 0x000fe20002800000 */
[----:B------:R-:W-:Y:S01]  /*16f0*/  FADD R51, R47, R12 ;  /* 0x0000000c2f337221 */ /* 0x000fe20000000000 */
[----:B------:R-:W-:-:S02]  /*1700*/  SEL R12, R17, RZ, P5 ;  /* 0x000000ff110c7207 */ /* 0x000fc40002800000 */
[----:B------:R-:W-:Y:S02]  /*1710*/  SEL R22, R22, RZ, P5 ;  /* 0x000000ff16167207 */ /* 0x000fe40002800000 */
[----:B------:R-:W-:Y:S01]  /*1720*/  SEL R18, R23, RZ, P5 ;  /* 0x000000ff17127207 */ /* 0x000fe20002800000 */
[----:B------:R-:W-:Y:S01]  /*1730*/  HFMA2.MMA R23, -RZ, RZ, 0, 0 ;  /* 0x00000000ff177435 */ /* 0x000fe200000001ff */
[----:B------:R-:W-:Y:S01]  /*1740*/  FADD R28, R28, R53 ;  /* 0x000000351c1c7221 */ /* 0x000fe20000000000 */
[----:B------:R-:W-:Y:S01]  /*1750*/  FADD R30, R67, R30 ;  /* 0x0000001e431e7221 */ /* 0x000fe20000000000 */
[----:B------:R-:W-:Y:S01]  /*1760*/  FADD R51, R51, R12 ;  /* 0x0000000c33337221 */ /* 0x000fe20000000000 */
[----:B------:R-:W-:Y:S01]  /*1770*/  FADD R53, R25, R14 ;  /* 0x0000000e19357221 */ /* 0x000fe20000000000 */
[----:B------:R-:W-:Y:S01]  /*1780*/  FADD R60, R27, R22 ;  /* 0x000000161b3c7221 */ /* 0x000fe20000000000 */
[----:B------:R-:W-:Y:S01]  /*1790*/  FADD R63, R24, R63 ;  /* 0x0000003f183f7221 */ /* 0x000fe20000000000 */
[----:B------:R-:W-:Y:S01]  /*17a0*/  IMAD.MOV.U32 R12, RZ, RZ, RZ ;  /* 0x000000ffff0c7224 */ /* 0x000fe200078e00ff */
[----:B------:R-:W-:Y:S01]  /*17b0*/  CS2R R14, SRZ ;  /* 0x00000000000e7805 */ /* 0x000fe2000001ff00 */
[----:B------:R-:W-:Y:S01]  /*17c0*/  IMAD.MOV.U32 R22, RZ, RZ, RZ ;  /* 0x000000ffff167224 */ /* 0x000fe200078e00ff */
[----:B------:R-:W-:Y:S01]  /*17d0*/  CS2R R24, SRZ ;  /* 0x0000000000187805 */ /* 0x000fe2000001ff00 */
[----:B------:R-:W-:Y:S01]  /*17e0*/  FADD R47, R28, R31 ;  /* 0x0000001f1c2f7221 */ /* 0x000fe20000000000 */
[----:B-----5:R-:W-:-:S02]  /*17f0*/  SEL R26, R26, RZ, P4 ;  /* 0x000000ff1a1a7207 */ /* 0x020fc40002000000 */
[----:B------:R-:W-:Y:S01]  /*1800*/  ISETP.GE.AND P4, PT, R3, 0x40, PT ;  /* 0x000000400300780c */ /* 0x000fe20003f86270 */
[----:B------:R-:W-:Y:S02]  /*1810*/  FADD R57, R30, R57 ;  /* 0x000000391e397221 */ /* 0x000fe40000000000 */
[----:B------:R-:W-:Y:S01]  /*1820*/  FADD R43, R43, R26 ;  /* 0x0000001a2b2b7221 */ /* 0x000fe20000000000 */
[----:B------:R-:W-:Y:S02]  /*1830*/  CS2R R26, SRZ ;  /* 0x00000000001a7805 */ /* 0x000fe4000001ff00 */
[----:B------:R-:W-:Y:S01]  /*1840*/  CS2R R28, SRZ ;  /* 0x00000000001c7805 */ /* 0x000fe2000001ff00 */
[----:B------:R-:W-:Y:S02]  /*1850*/  IMAD.MOV.U32 R30, RZ, RZ, RZ ;  /* 0x000000ffff1e7224 */ /* 0x000fe400078e00ff */
[----:B------:R-:W-:Y:S01]  /*1860*/  IMAD.MOV.U32 R31, RZ, RZ, RZ ;  /* 0x000000ffff1f7224 */ /* 0x000fe200078e00ff */
[----:B------:R-:W-:-:S03]  /*1870*/  SEL R64, R64, RZ, P6 ;  /* 0x000000ff40407207 */ /* 0x000fc60003000000 */
[----:B------:R-:W5:Y:S04]  /*1880*/  @!P4 LDG.E.EL.128 R24, desc[UR6][R86.64] ;  /* 0x000000065618c981 */ /* 0x000f68000c2e1d00 */
[----:B------:R-:W5:Y:S01]  /*1890*/  @P5 LDG.E.EL.128 R28, desc[UR6][R86.64] ;  /* 0x00000006561c5981 */ /* 0x000f62000c2e1d00 */
[----:B------:R-:W-:Y:S01]  /*18a0*/  FADD R64, R69, R64 ;  /* 0x0000004045407221 */ /* 0x000fe20000000000 */
[----:B------:R-:W-:Y:S02]  /*18b0*/  CS2R R68, SRZ ;  /* 0x0000000000447805 */ /* 0x000fe4000001ff00 */
[----:B--2---:R-:W-:Y:S02]  /*18c0*/  SEL R21, R21, RZ, P6 ;  /* 0x000000ff15157207 */ /* 0x004fe40003000000 */
[----:B---3--:R-:W-:-:S03]  /*18d0*/  SEL R13, R13, RZ, P6 ;  /* 0x000000ff0d0d7207 */ /* 0x008fc60003000000 */
[----:B------:R-:W-:Y:S01]  /*18e0*/  FADD R21, R66, R21 ;  /* 0x0000001542157221 */ /* 0x000fe20000000000 */
[----:B----4-:R-:W-:-:S03]  /*18f0*/  SEL R16, R16, RZ, P6 ;  /* 0x000000ff10107207 */ /* 0x010fc60003000000 */
[----:B------:R-:W-:Y:S01]  /*1900*/  FADD R56, R21, R56 ;  /* 0x0000003815387221 */ /* 0x000fe20000000000 */
[----:B------:R-:W-:Y:S01]  /*1910*/  SEL R21, R19, RZ, P5 ;  /* 0x000000ff13157207 */ /* 0x000fe20002800000 */
[----:B------:R-:W-:Y:S01]  /*1920*/  FADD R61, R72, R13 ;  /* 0x0000000d483d7221 */ /* 0x000fe20000000000 */
[----:B------:R-:W-:Y:S01]  /*1930*/  FADD R62, R65, R16 ;  /* 0x00000010413e7221 */ /* 0x000fe20000000000 */
[----:B------:R-:W-:Y:S02]  /*1940*/  MOV R13, RZ ;  /* 0x000000ff000d7202 */ /* 0x000fe40000000f00 */
[----:B------:R-:W-:Y:S01]  /*1950*/  FADD R61, R61, R18 ;  /* 0x000000123d3d7221 */ /* 0x000fe20000000000 */
[----:B------:R-:W-:Y:S01]  /*1960*/  CS2R R16, SRZ ;  /* 0x0000000000107805 */ /* 0x000fe2000001ff00 */
[----:B------:R-:W-:Y:S01]  /*1970*/  FADD R62, R62, R21 ;  /* 0x000000153e3e7221 */ /* 0x000fe20000000000 */
[----:B------:R-:W-:Y:S01]  /*1980*/  CS2R R18, SRZ ;  /* 0x0000000000127805 */ /* 0x000fe2000001ff00 */
[----:B------:R-:W-:Y:S01]  /*1990*/  IMAD.MOV.U32 R21, RZ, RZ, RZ ;  /* 0x000000ffff157224 */ /* 0x000fe200078e00ff */
[----:B------:R-:W2:Y:S04]  /*19a0*/  @!P4 LDG.E.EL.128 R12, desc[UR6][R76.64] ;  /* 0x000000064c0cc981 */ /* 0x000ea8000c2e1d00 */
[----:B------:R0:W3:Y:S04]  /*19b0*/  @!P4 LDG.E.EL.128 R16, desc[UR6][R74.64] ;  /* 0x000000064a10c981 */ /* 0x0000e8000c2e1d00 */
[----:B------:R-:W4:Y:S01]  /*19c0*/  @!P4 LDG.E.EL.128 R20, desc[UR6][R70.64] ;  /* 0x000000064614c981 */ /* 0x000f22000c2e1d00 */
[----:B------:R-:W-:Y:S01]  /*19d0*/  ISETP.LT.U32.AND P4, PT, R33, 0x47, P0 ;  /* 0x000000472100780c */ /* 0x000fe20000781070 */
[----:B------:R-:W-:Y:S01]  /*19e0*/  IMAD.MOV.U32 R72, RZ, RZ, RZ ;  /* 0x000000ffff487224 */ /* 0x000fe200078e00ff */
[----:B0-----:R-:W-:-:S11]  /*19f0*/  MOV R74, RZ ;  /* 0x000000ff004a7202 */ /* 0x001fd60000000f00 */
[----:B------:R0:W2:Y:S04]  /*1a00*/  @P4 LDG.E.EL R74, desc[UR6][R58.64] ;  /* 0x000000063a4a4981 */ /* 0x0000a8000c2e1900 */
[----:B------:R-:W3:Y:S04]  /*1a10*/  @P4 LDG.E.EL R69, desc[UR6][R34.64] ;  /* 0x0000000622454981 */ /* 0x000ee8000c2e1900 */
[----:B------:R-:W4:Y:S04]  /*1a20*/  @P4 LDG.E.EL R72, desc[UR6][R36.64] ;  /* 0x0000000624484981 */ /* 0x000f28000c2e1900 */
[----:B------:R1:W4:Y:S01]  /*1a30*/  @P4 LDG.E.EL R68, desc[UR6][R38.64] ;  /* 0x0000000626444981 */ /* 0x000322000c2e1900 */
[----:B-----5:R-:W-:-:S02]  /*1a40*/  SEL R67, R28, RZ, P5 ;  /* 0x000000ff1c437207 */ /* 0x020fc40002800000 */
[----:B------:R-:W-:Y:S02]  /*1a50*/  SEL R66, R29, RZ, P5 ;  /* 0x000000ff1d427207 */ /* 0x000fe40002800000 */
[----:B------:R-:W-:Y:S02]  /*1a60*/  SEL R76, R30, RZ, P5 ;  /* 0x000000ff1e4c7207 */ /* 0x000fe40002800000 */
[----:B------:R-:W-:Y:S02]  /*1a70*/  SEL R65, R31, RZ, P5 ;  /* 0x000000ff1f417207 */ /* 0x000fe40002800000 */
[----:B------:R-:W-:Y:S02]  /*1a80*/  ISETP.LT.U32.AND P5, PT, R10, 0x7, !P3 ;  /* 0x000000070a00780c */ /* 0x000fe40005fa1070 */
[----:B0-----:R-:W-:Y:S01]  /*1a90*/  CS2R R58, SRZ ;  /* 0x00000000003a7805 */ /* 0x001fe2000001ff00 */
[----:B------:R-:W-:Y:S01]  /*1aa0*/  HFMA2.MMA R71, -RZ, RZ, 0, 0 ;  /* 0x00000000ff477435 */ /* 0x000fe200000001ff */
[----:B------:R-:W-:Y:S01]  /*1ab0*/  CS2R R28, SRZ ;  /* 0x00000000001c7805 */ /* 0x000fe2000001ff00 */
[--C-:B------:R-:W-:Y:S01]  /*1ac0*/  IMAD.IADD R31, R48, 0x1, R11.reuse ;  /* 0x00000001301f7824 */ /* 0x100fe200078e020b */
[----:B------:R-:W-:Y:S01]  /*1ad0*/  HFMA2.MMA R70, -RZ, RZ, 0, 0 ;  /* 0x00000000ff467435 */ /* 0x000fe200000001ff */
[----:B-1----:R-:W-:-:S02]  /*1ae0*/  IMAD.IADD R39, R50, 0x1, R11 ;  /* 0x0000000132277824 */ /* 0x002fc400078e020b */
[----:B------:R-:W-:-:S04]  /*1af0*/  IMAD.IADD R37, R44, 0x1, R11 ;  /* 0x000000012c257824 */ /* 0x000fc800078e020b */
[----:B------:R0:W5:Y:S04]  /*1b00*/  @P5 LDG.E.EL R59, desc[UR6][R82.64] ;  /* 0x00000006523b5981 */ /* 0x000168000c2e1900 */
[----:B------:R1:W5:Y:S01]  /*1b10*/  @P5 LDG.E.EL R28, desc[UR6][R80.64] ;  /* 0x00000006501c5981 */ /* 0x000362000c2e1900 */
[----:B------:R-:W-:-:S03]  /*1b20*/  MOV R30, RZ ;  /* 0x000000ff001e7202 */ /* 0x000fc60000000f00 */
[----:B------:R-:W5:Y:S01]  /*1b30*/  @P5 LDG.E.EL R71, desc[UR6][R84.64] ;  /* 0x0000000654475981 */ /* 0x000f62000c2e1900 */
[----:B0-----:R-:W-:Y:S01]  /*1b40*/  IMAD.WIDE R82, R31, 0x4, R54 ;  /* 0x000000041f527825 */ /* 0x001fe200078e0236 */
[----:B------:R-:W-:Y:S02]  /*1b50*/  HFMA2.MMA R31, -RZ, RZ, 0, 0 ;  /* 0x00000000ff1f7435 */ /* 0x000fe400000001ff */
[----:B------:R0:W5:Y:S01]  /*1b60*/  @P5 LDG.E.EL R29, desc[UR6][R78.64] ;  /* 0x000000064e1d5981 */ /* 0x000162000c2e1900 */
[----:B-1----:R-:W-:Y:S02]  /*1b70*/  IMAD.IADD R81, R46, 0x1, R11 ;  /* 0x000000012e517824 */ /* 0x002fe400078e020b */
[----:B------:R-:W-:-:S04]  /*1b80*/  IMAD.WIDE R38, R39, 0x4, R54 ;  /* 0x0000000427267825 */ /* 0x000fc800078e0236 */
[----:B------:R-:W-:-:S04]  /*1b90*/  IMAD.WIDE R36, R37, 0x4, R54 ;  /* 0x0000000425247825 */ /* 0x000fc800078e0236 */
[----:B------:R-:W-:Y:S01]  /*1ba0*/  IMAD.WIDE R80, R81, 0x4, R54 ;  /* 0x0000000451507825 */ /* 0x000fe200078e0236 */
[----:B--2---:R-:W-:Y:S02]  /*1bb0*/  SEL R74, R74, RZ, P4 ;  /* 0x000000ff4a4a7207 */ /* 0x004fe40002000000 */
[----:B---3--:R-:W-:Y:S02]  /*1bc0*/  SEL R69, R69, RZ, P4 ;  /* 0x000000ff45457207 */ /* 0x008fe40002000000 */
[----:B----4-:R-:W-:Y:S02]  /*1bd0*/  SEL R72, R72, RZ, P4 ;  /* 0x000000ff48487207 */ /* 0x010fe40002000000 */
[----:B------:R-:W-:Y:S02]  /*1be0*/  SEL R34, R68, RZ, P4 ;  /* 0x000000ff44227207 */ /* 0x000fe40002000000 */
[----:B------:R-:W-:Y:S02]  /*1bf0*/  ISETP.LT.U32.AND P4, PT, R33, 0x47, P2 ;  /* 0x000000472100780c */ /* 0x000fe40001781070 */
[----:B------:R-:W-:-:S11]  /*1c00*/  MOV R68, RZ ;  /* 0x000000ff00447202 */ /* 0x000fd60000000f00 */
[----:B------:R-:W2:Y:S04]  /*1c10*/  @P4 LDG.E.EL R30, desc[UR6][R82.64] ;  /* 0x00000006521e4981 */ /* 0x000ea8000c2e1900 */
[----:B------:R1:W3:Y:S04]  /*1c20*/  @P4 LDG.E.EL R31, desc[UR6][R38.64] ;  /* 0x00000006261f4981 */ /* 0x0002e8000c2e1900 */
[----:B------:R-:W4:Y:S04]  /*1c30*/  @P4 LDG.E.EL R68, desc[UR6][R36.64] ;  /* 0x0000000624444981 */ /* 0x000f28000c2e1900 */
[----:B------:R1:W4:Y:S01]  /*1c40*/  @P4 LDG.E.EL R70, desc[UR6][R80.64] ;  /* 0x0000000650464981 */ /* 0x000322000c2e1900 */
[----:B------:R-:W-:Y:S01]  /*1c50*/  VIADD R11, R3, 0x4 ;  /* 0x00000004030b7836 */ /* 0x000fe20000000000 */
[----:B------:R-:W-:-:S04]  /*1c60*/  ISETP.LT.U32.AND P3, PT, R5, 0x8, !P3 ;  /* 0x000000080500780c */ /* 0x000fc80005f61070 */
[----:B0-----:R-:W-:Y:S02]  /*1c70*/  IADD3 R79, R48, R11, RZ ;  /* 0x0000000b304f7210 */ /* 0x001fe40007ffe0ff */
[----:B-1----:R-:W-:Y:S01]  /*1c80*/  CS2R R38, SRZ ;  /* 0x0000000000267805 */ /* 0x002fe2000001ff00 */
[----:B------:R-:W-:Y:S01]  /*1c90*/  IMAD.IADD R83, R50, 0x1, R11 ;  /* 0x0000000132537824 */ /* 0x000fe200078e020b */
[----:B------:R-:W-:Y:S01]  /*1ca0*/  IADD3 R81, R44, R11, RZ ;  /* 0x0000000b2c517210 */ /* 0x000fe20007ffe0ff */
[----:B------:R-:W-:-:S04]  /*1cb0*/  IMAD.WIDE R78, R79, 0x4, R54 ;  /* 0x000000044f4e7825 */ /* 0x000fc800078e0236 */
[----:B------:R-:W-:Y:S01]  /*1cc0*/  IMAD.IADD R11, R46, 0x1, R11 ;  /* 0x000000012e0b7824 */ /* 0x000fe200078e020b */
[----:B------:R0:W4:Y:S01]  /*1cd0*/  @P3 LDG.E.EL R38, desc[UR6][R78.64] ;  /* 0x000000064e263981 */ /* 0x000122000c2e1900 */
[----:B------:R-:W-:Y:S02]  /*1ce0*/  ISETP.GT.AND P6, PT, R9, RZ, PT ;  /* 0x000000ff0900720c */ /* 0x000fe40003fc4270 */
[----:B------:R-:W-:Y:S01]  /*1cf0*/  CS2R R36, SRZ ;  /* 0x0000000000247805 */ /* 0x000fe2000001ff00 */
[----:B------:R-:W-:Y:S01]  /*1d00*/  FADD R32, R32, R73 ;  /* 0x0000004920207221 */ /* 0x000fe20000000000 */
[----:B------:R-:W-:-:S04]  /*1d10*/  IMAD.WIDE R80, R81, 0x4, R54 ;  /* 0x0000000451507825 */ /* 0x000fc800078e0236 */
[----:B0-----:R-:W-:Y:S01]  /*1d20*/  IMAD.WIDE R78, R11, 0x4, R54 ;  /* 0x000000040b4e7825 */ /* 0x001fe200078e0236 */
[----:B------:R-:W-:-:S03]  /*1d30*/  IADD3 R11, R3, 0xf, RZ ;  /* 0x0000000f030b7810 */ /* 0x000fc60007ffe0ff */
[----:B------:R-:W-:Y:S01]  /*1d40*/  FADD R35, R32, R67 ;  /* 0x0000004320237221 */ /* 0x000fe20000000000 */
[----:B------:R0:W4:Y:S01]  /*1d50*/  @P3 LDG.E.EL R37, desc[UR6][R80.64] ;  /* 0x0000000650253981 */ /* 0x000122000c2e1900 */
[----:B------:R-:W-:Y:S01]  /*1d60*/  ISETP.LT.U32.AND P6, PT, R11, 0x47, P6 ;  /* 0x000000470b00780c */ /* 0x000fe200037c1070 */
[----:B------:R-:W-:Y:S01]  /*1d70*/  IMAD.WIDE R82, R83, 0x4, R54 ;  /* 0x0000000453527825 */ /* 0x000fe200078e0236 */
[----:B------:R-:W-:-:S03]  /*1d80*/  HFMA2.MMA R67, -RZ, RZ, 0, 0 ;  /* 0x00000000ff437435 */ /* 0x000fc600000001ff */
[----:B------:R-:W-:Y:S01]  /*1d90*/  FADD R64, R64, R65 ;  /* 0x0000004140407221 */ /* 0x000fe20000000000 */
[--C-:B------:R-:W-:Y:S01]  /*1da0*/  IMAD.IADD R77, R46, 0x1, R33.reuse ;  /* 0x000000012e4d7824 */ /* 0x100fe200078e0221 */
[----:B------:R1:W4:Y:S01]  /*1db0*/  @P3 LDG.E.EL R36, desc[UR6][R82.64] ;  /* 0x0000000652243981 */ /* 0x000322000c2e1900 */
[----:B0-----:R-:W-:Y:S02]  /*1dc0*/  IMAD.IADD R81, R50, 0x1, R33 ;  /* 0x0000000132517824 */ /* 0x001fe400078e0221 */
[----:B------:R-:W-:Y:S01]  /*1dd0*/  FADD R41, R41, R74 ;  /* 0x0000004a29297221 */ /* 0x000fe20000000000 */
[----:B-----5:R-:W-:Y:S01]  /*1de0*/  SEL R59, R59, RZ, P5 ;  /* 0x000000ff3b3b7207 */ /* 0x020fe20002800000 */
[----:B------:R0:W5:Y:S01]  /*1df0*/  @P3 LDG.E.EL R39, desc[UR6][R78.64] ;  /* 0x000000064e273981 */ /* 0x000162000c2e1900 */
[----:B------:R-:W-:-:S04]  /*1e00*/  IMAD.WIDE R80, R81, 0x4, R54 ;  /* 0x0000000451507825 */ /* 0x000fc800078e0236 */
[----:B------:R-:W-:Y:S01]  /*1e10*/  FADD R65, R63, R76 ;  /* 0x0000004c3f417221 */ /* 0x000fe20000000000 */
[----:B------:R-:W-:Y:S01]  /*1e20*/  SEL R74, R71, RZ, P5 ;  /* 0x000000ff474a7207 */ /* 0x000fe20002800000 */
[----:B-1----:R-:W-:Y:S02]  /*1e30*/  IMAD.IADD R83, R48, 0x1, R33 ;  /* 0x0000000130537824 */ /* 0x002fe400078e0221 */
[----:B------:R-:W-:Y:S01]  /*1e40*/  FADD R32, R43, R66 ;  /* 0x000000422b207221 */ /* 0x000fe20000000000 */
[--C-:B------:R-:W-:Y:S01]  /*1e50*/  IMAD.WIDE R76, R77, 0x4, R54.reuse ;  /* 0x000000044d4c7825 */ /* 0x100fe200078e0236 */
[----:B------:R-:W-:Y:S01]  /*1e60*/  MOV R66, RZ ;  /* 0x000000ff00427202 */ /* 0x000fe20000000f00 */
[----:B------:R-:W5:Y:S01]  /*1e70*/  @P6 LDG.E.EL R67, desc[UR6][R80.64] ;  /* 0x0000000650436981 */ /* 0x000f62000c2e1900 */
[----:B------:R-:W-:Y:S01]  /*1e80*/  IADD3 R71, R3, 0x8, RZ ;  /* 0x0000000803477810 */ /* 0x000fe20007ffe0ff */
[----:B------:R-:W-:Y:S01]  /*1e90*/  IMAD.WIDE R82, R83, 0x4, R54 ;  /* 0x0000000453527825 */ /* 0x000fe200078e0236 */
[----:B------:R-:W-:-:S02]  /*1ea0*/  SEL R28, R28, RZ, P5 ;  /* 0x000000ff1c1c7207 */ /* 0x000fc40002800000 */
[----:B------:R-:W-:Y:S01]  /*1eb0*/  SEL R73, R29, RZ, P5 ;  /* 0x000000ff1d497207 */ /* 0x000fe20002800000 */
[----:B------:R-:W-:Y:S01]  /*1ec0*/  FADD R59, R40, R59 ;  /* 0x0000003b283b7221 */ /* 0x000fe20000000000 */
[C---:B------:R-:W-:Y:S02]  /*1ed0*/  ISETP.GE.U32.AND P5, PT, R11.reuse, 0x47, PT ;  /* 0x000000470b00780c */ /* 0x040fe40003fa6070 */
[----:B------:R-:W-:Y:S01]  /*1ee0*/  ISETP.LT.U32.AND P1, PT, R11, 0x47, P1 ;  /* 0x000000470b00780c */ /* 0x000fe20000f21070 */
[----:B0-----:R-:W-:Y:S02]  /*1ef0*/  IMAD.IADD R79, R44, 0x1, R33 ;  /* 0x000000012c4f7824 */ /* 0x001fe400078e0221 */
[----:B------:R-:W-:Y:S01]  /*1f00*/  FADD R49, R49, R74 ;  /* 0x0000004a31317221 */ /* 0x000fe20000000000 */
[----:B------:R-:W-:Y:S01]  /*1f10*/  FADD R40, R47, R72 ;  /* 0x000000482f287221 */ /* 0x000fe20000000000 */
[----:B------:R0:W5:Y:S01]  /*1f20*/  @P6 LDG.E.EL R58, desc[UR6][R76.64] ;  /* 0x000000064c3a6981 */ /* 0x000162000c2e1900 */
[----:B------:R-:W-:Y:S01]  /*1f30*/  MOV R43, RZ ;  /* 0x000000ff002b7202 */ /* 0x000fe20000000f00 */
[----:B------:R-:W-:-:S04]  /*1f40*/  IMAD.WIDE R78, R79, 0x4, R54 ;  /* 0x000000044f4e7825 */ /* 0x000fc800078e0236 */
[----:B------:R-:W-:Y:S01]  /*1f50*/  FADD R63, R51, R28 ;  /* 0x0000001c333f7221 */ /* 0x000fe20000000000 */
[----:B------:R-:W5:Y:S01]  /*1f60*/  @P6 LDG.E.EL R66, desc[UR6][R82.64] ;  /* 0x0000000652426981 */ /* 0x000f62000c2e1900 */
[----:B------:R-:W-:Y:S01]  /*1f70*/  HFMA2.MMA R47, -RZ, RZ, 0, 0 ;  /* 0x00000000ff2f7435 */ /* 0x000fe200000001ff */
[----:B------:R-:W-:Y:S01]  /*1f80*/  CS2R R28, SRZ ;  /* 0x00000000001c7805 */ /* 0x000fe2000001ff00 */
[----:B0-----:R-:W-:Y:S02]  /*1f90*/  IMAD.IADD R77, R48, 0x1, R71 ;  /* 0x00000001304d7824 */ /* 0x001fe400078e0247 */
[----:B------:R-:W-:Y:S01]  /*1fa0*/  FADD R51, R32, R73 ;  /* 0x0000004920337221 */ /* 0x000fe20000000000 */
[----:B------:R-:W-:Y:S01]  /*1fb0*/  IMAD.IADD R73, R50, 0x1, R71 ;  /* 0x0000000132497824 */ /* 0x000fe200078e0247 */
[----:B------:R-:W5:Y:S01]  /*1fc0*/  @P6 LDG.E.EL R43, desc[UR6][R78.64] ;  /* 0x000000064e2b6981 */ /* 0x000f62000c2e1900 */
[----:B------:R-:W-:Y:S01]  /*1fd0*/  IMAD.WIDE R76, R77, 0x4, R54 ;  /* 0x000000044d4c7825 */ /* 0x000fe200078e0236 */
[----:B--2---:R-:W-:-:S02]  /*1fe0*/  SEL R72, R30, RZ, P4 ;  /* 0x000000ff1e487207 */ /* 0x004fc40002000000 */
[----:B---3--:R-:W-:Y:S02]  /*1ff0*/  SEL R33, R31, RZ, P4 ;  /* 0x000000ff1f217207 */ /* 0x008fe40002000000 */
[----:B----4-:R-:W-:Y:S02]  /*2000*/  SEL R74, R68, RZ, P4 ;  /* 0x000000ff444a7207 */ /* 0x010fe40002000000 */
[----:B------:R-:W-:Y:S02]  /*2010*/  SEL R70, R70, RZ, P4 ;  /* 0x000000ff46467207 */ /* 0x000fe40002000000 */
[----:B------:R-:W-:Y:S01]  /*2020*/  ISETP.GT.AND P4, PT, R10, RZ, !P5 ;  /* 0x000000ff0a00720c */ /* 0x000fe20006f84270 */
[----:B------:R-:W-:Y:S01]  /*2030*/  IMAD.MOV.U32 R30, RZ, RZ, RZ ;  /* 0x000000ffff1e7224 */ /* 0x000fe200078e00ff */
[----:B------:R-:W-:Y:S01]  /*2040*/  MOV R31, RZ ;  /* 0x000000ff001f7202 */ /* 0x000fe20000000f00 */
[----:B------:R-:W-:Y:S01]  /*2050*/  HFMA2.MMA R68, -RZ, RZ, 0, 0 ;  /* 0x00000000ff447435 */ /* 0x000fe200000001ff */
[----:B------:R-:W-:Y:S01]  /*2060*/  FADD R53, R53, R72 ;  /* 0x0000004835357221 */ /* 0x000fe20000000000 */
[----:B------:R-:W-:-:S03]  /*2070*/  IMAD.WIDE R72, R73, 0x4, R54 ;  /* 0x0000000449487825 */ /* 0x000fc600078e0236 */
[----:B------:R-:W2:Y:S05]  /*2080*/  @P1 LDG.E.EL.128 R28, desc[UR6][R76.64] ;  /* 0x000000064c1c1981 */ /* 0x000eaa000c2e1d00 */
[----:B------:R0:W3:Y:S04]  /*2090*/  @P4 LDG.E.EL R47, desc[UR6][R76.64] ;  /* 0x000000064c2f4981 */ /* 0x0000e8000c2e1900 */
[----:B------:R-:W4:Y:S01]  /*20a0*/  @P4 LDG.E.EL R68, desc[UR6][R72.64] ;  /* 0x0000000648444981 */ /* 0x000f22000c2e1900 */
[----:B------:R-:W-:Y:S01]  /*20b0*/  SEL R75, R38, RZ, P3 ;  /* 0x000000ff264b7207 */ /* 0x000fe20001800000 */
[----:B------:R-:W-:Y:S01]  /*20c0*/  FADD R69, R42, R69 ;  /* 0x000000452a457221 */ /* 0x000fe20000000000 */
[----:B------:R-:W-:Y:S01]  /*20d0*/  FADD R42, R35, R34 ;  /* 0x00000022232a7221 */ /* 0x000fe20000000000 */
[----:B------:R-:W-:Y:S01]  /*20e0*/  FADD R60, R60, R33 ;  /* 0x000000213c3c7221 */ /* 0x000fe20000000000 */
[----:B------:R-:W-:-:S02]  /*20f0*/  CS2R R32, SRZ ;  /* 0x0000000000207805 */ /* 0x000fc4000001ff00 */
[----:B------:R-:W-:Y:S01]  /*2100*/  CS2R R34, SRZ ;  /* 0x0000000000227805 */ /* 0x000fe2000001ff00 */
[----:B------:R-:W-:Y:S01]  /*2110*/  FADD R56, R56, R75 ;  /* 0x0000004b38387221 */ /* 0x000fe20000000000 */
[----:B------:R-:W-:Y:S02]  /*2120*/  SEL R37, R37, RZ, P3 ;  /* 0x000000ff25257207 */ /* 0x000fe40001800000 */
[----:B------:R-:W-:Y:S01]  /*2130*/  SEL R36, R36, RZ, P3 ;  /* 0x000000ff24247207 */ /* 0x000fe20001800000 */
[----:B------:R-:W-:Y:S01]  /*2140*/  IMAD.IADD R75, R44, 0x1, R71 ;  /* 0x000000012c4b7824 */ /* 0x000fe200078e0247 */
[----:B-----5:R-:W-:-:S03]  /*2150*/  SEL R39, R39, RZ, P3 ;  /* 0x000000ff27277207 */ /* 0x020fc60001800000 */
[----:B------:R-:W-:Y:S01]  /*2160*/  FADD R61, R61, R36 ;  /* 0x000000243d3d7221 */ /* 0x000fe20000000000 */
[----:B0-----:R-:W-:Y:S01]  /*2170*/  IADD3 R77, R46, R71, RZ ;  /* 0x000000472e4d7210 */ /* 0x001fe20007ffe0ff */
[----:B------:R-:W-:Y:S01]  /*2180*/  FADD R62, R62, R37 ;  /* 0x000000253e3e7221 */ /* 0x000fe20000000000 */
[----:B------:R-:W-:Y:S01]  /*2190*/  FADD R57, R57, R74 ;  /* 0x0000004a39397221 */ /* 0x000fe20000000000 */
[----:B------:R0:W5:Y:S01]  /*21a0*/  @P1 LDG.E.EL.128 R32, desc[UR6][R72.64] ;  /* 0x0000000648201981 */ /* 0x000162000c2e1d00 */
[----:B------:R-:W-:Y:S01]  /*21b0*/  SEL R36, R67, RZ, P6 ;  /* 0x000000ff43247207 */ /* 0x000fe20003000000 */
[----:B------:R-:W-:Y:S01]  /*21c0*/  FADD R64, R64, R39 ;  /* 0x0000002740407221 */ /* 0x000fe20000000000 */
[----:B------:R-:W-:Y:S01]  /*21d0*/  IMAD.MOV.U32 R71, RZ, RZ, RZ ;  /* 0x000000ffff477224 */ /* 0x000fe200078e00ff */
[----:B------:R-:W-:Y:S02]  /*21e0*/  CS2R R38, SRZ ;  /* 0x0000000000267805 */ /* 0x000fe4000001ff00 */
[----:B------:R-:W-:Y:S01]  /*21f0*/  FADD R69, R69, R36 ;  /* 0x0000002445457221 */ /* 0x000fe20000000000 */
[----:B------:R-:W-:Y:S01]  /*2200*/  CS2R R36, SRZ ;  /* 0x0000000000247805 */ /* 0x000fe2000001ff00 */
[----:B------:R-:W-:-:S04]  /*2210*/  IMAD.WIDE R74, R75, 0x4, R54 ;  /* 0x000000044b4a7825 */ /* 0x000fc800078e0236 */
[----:B------:R-:W-:Y:S01]  /*2220*/  FADD R65, R65, R70 ;  /* 0x0000004641417221 */ /* 0x000fe20000000000 */
[----:B------:R-:W-:Y:S01]  /*2230*/  MOV R70, RZ ;  /* 0x000000ff00467202 */ /* 0x000fe20000000f00 */
[----:B0-----:R-:W-:Y:S01]  /*2240*/  IMAD.WIDE R72, R77, 0x4, R54 ;  /* 0x000000044d487825 */ /* 0x001fe200078e0236 */
[----:B------:R-:W5:Y:S04]  /*2250*/  @P4 LDG.E.EL R71, desc[UR6][R74.64] ;  /* 0x000000064a474981 */ /* 0x000f68000c2e1900 */
[----:B------:R-:W5:Y:S01]  /*2260*/  @P1 LDG.E.EL.128 R36, desc[UR6][R74.64] ;  /* 0x000000064a241981 */ /* 0x000f62000c2e1d00 */
[----:B------:R-:W-:-:S03]  /*2270*/  SEL R66, R66, RZ, P6 ;  /* 0x000000ff42427207 */ /* 0x000fc60003000000 */
[----:B------:R-:W5:Y:S02]  /*2280*/  @P4 LDG.E.EL R70, desc[UR6][R72.64] ;  /* 0x0000000648464981 */ /* 0x000f64000c2e1900 */
[----:B------:R-:W-:Y:S01]  /*2290*/  FADD R66, R41, R66 ;  /* 0x0000004229427221 */ /* 0x000fe20000000000 */
[----:B------:R-:W-:Y:S02]  /*22a0*/  SEL R41, R58, RZ, P6 ;  /* 0x000000ff3a297207 */ /* 0x000fe40003000000 */
[----:B------:R-:W-:-:S03]  /*22b0*/  SEL R43, R43, RZ, P6 ;  /* 0x000000ff2b2b7207 */ /* 0x000fc60003000000 */
[----:B------:R-:W-:Y:S02]  /*22c0*/  FADD R76, R42, R41 ;  /* 0x000000292a4c7221 */ /* 0x000fe40000000000 */
[----:B------:R-:W-:Y:S01]  /*22d0*/  FADD R67, R40, R43 ;  /* 0x0000002b28437221 */ /* 0x000fe20000000000 */
[----:B------:R-:W-:Y:S02]  /*22e0*/  CS2R R40, SRZ ;  /* 0x0000000000287805 */ /* 0x000fe4000001ff00 */
[----:B------:R-:W-:Y:S02]  /*22f0*/  CS2R R42, SRZ ;  /* 0x00000000002a7805 */ /* 0x000fe4000001ff00 */
[----:B------:R-:W-:-:S04]  /*2300*/  ISETP.GT.AND P3, PT, R4, RZ, !P5 ;  /* 0x000000ff0400720c */ /* 0x000fc80006f64270 */
[----:B------:R0:W5:Y:S02]  /*2310*/  @P1 LDG.E.EL.128 R40, desc[UR6][R72.64] ;  /* 0x0000000648281981 */ /* 0x000164000c2e1d00 */
[----:B0-----:R-:W-:Y:S01]  /*2320*/  HFMA2.MMA R72, -RZ, RZ, 0, 0 ;  /* 0x00000000ff487435 */ /* 0x001fe200000001ff */
[----:B--2---:R-:W-:Y:S02]  /*2330*/  SEL R75, R28, RZ, P1 ;  /* 0x000000ff1c4b7207 */ /* 0x004fe40000800000 */
[----:B---3--:R-:W-:-:S03]  /*2340*/  SEL R58, R47, RZ, P4 ;  /* 0x000000ff2f3a7207 */ /* 0x008fc60002000000 */
[----:B------:R-:W-:Y:S01]  /*2350*/  FADD R66, R66, R75 ;  /* 0x0000004b42427221 */ /* 0x000fe20000000000 */
[----:B------:R-:W-:Y:S01]  /*2360*/  VIADD R75, R3, 0x9 ;  /* 0x00000009034b7836 */ /* 0x000fe20000000000 */
[----:B----4-:R-:W-:Y:S01]  /*2370*/  SEL R68, R68, RZ, P4 ;  /* 0x000000ff44447207 */ /* 0x010fe20002000000 */
[----:B------:R-:W-:Y:S01]  /*2380*/  FADD R47, R49, R58 ;  /* 0x0000003a312f7221 */ /* 0x000fe20000000000 */
[----:B------:R-:W-:-:S03]  /*2390*/  SEL R28, R29, RZ, P1 ;  /* 0x000000ff1d1c7207 */ /* 0x000fc60000800000 */
[----:B------:R-:W-:Y:S01]  /*23a0*/  FADD R49, R59, R68 ;  /* 0x000000443b317221 */ /* 0x000fe20000000000 */
[----:B------:R-:W-:Y:S01]  /*23b0*/  IADD3 R59, R48, R75, RZ ;  /* 0x0000004b303b7210 */ /* 0x000fe20007ffe0ff */
[----:B------:R-:W-:Y:S02]  /*23c0*/  IMAD.IADD R29, R50, 0x1, R75 ;  /* 0x00000001321d7824 */ /* 0x000fe400078e024b */
[----:B------:R-:W-:Y:S01]  /*23d0*/  FADD R47, R47, R28 ;  /* 0x0000001c2f2f7221 */ /* 0x000fe20000000000 */
[----:B------:R-:W-:Y:S02]  /*23e0*/  IMAD.MOV.U32 R68, RZ, RZ, RZ ;  /* 0x000000ffff447224 */ /* 0x000fe400078e00ff */
[----:B------:R-:W-:-:S04]  /*23f0*/  IMAD.WIDE R58, R59, 0x4, R54 ;  /* 0x000000043b3a7825 */ /* 0x000fc800078e0236 */
[----:B------:R-:W-:Y:S01]  /*2400*/  IMAD.WIDE R28, R29, 0x4, R54 ;  /* 0x000000041d1c7825 */ /* 0x000fe200078e0236 */
[----:B------:R-:W2:Y:S04]  /*2410*/  @P3 LDG.E.EL R72, desc[UR6][R58.64] ;  /* 0x000000063a483981 */ /* 0x000ea8000c2e1900 */
[----:B------:R-:W3:Y:S01]  /*2420*/  @P3 LDG.E.EL R68, desc[UR6][R28.64] ;  /* 0x000000061c443981 */ /* 0x000ee2000c2e1900 */
[----:B-----5:R-:W-:Y:S02]  /*2430*/  SEL R32, R32, RZ, P1 ;  /* 0x000000ff20207207 */ /* 0x020fe40000800000 */
[----:B------:R-:W-:-:S03]  /*2440*/  SEL R74, R33, RZ, P1 ;  /* 0x000000ff214a7207 */ /* 0x000fc60000800000 */
[----:B------:R-:W-:Y:S01]  /*2450*/  FADD R69, R69, R32 ;  /* 0x0000002045457221 */ /* 0x000fe20000000000 */
[----:B------:R-:W-:Y:S02]  /*2460*/  IADD3 R33, R44, R75, RZ ;  /* 0x0000004b2c217210 */ /* 0x000fe40007ffe0ff */
[----:B------:R-:W-:Y:S02]  /*2470*/  SEL R32, R71, RZ, P4 ;  /* 0x000000ff47207207 */ /* 0x000fe40002000000 */
[----:B------:R-:W-:-:S03]  /*2480*/  SEL R70, R70, RZ, P4 ;  /* 0x000000ff46467207 */ /* 0x000fc60002000000 */
[----:B------:R-:W-:Y:S01]  /*2490*/  FADD R71, R63, R32 ;  /* 0x000000203f477221 */ /* 0x000fe20000000000 */
[----:B------:R-:W-:-:S04]  /*24a0*/  IMAD.WIDE R32, R33, 0x4, R54 ;  /* 0x0000000421207825 */ /* 0x000fc800078e0236 */
[----:B------:R-:W-:Y:S01]  /*24b0*/  FADD R63, R51, R70 ;  /* 0x00000046333f7221 */ /* 0x000fe20000000000 */
[----:B------:R-:W-:Y:S02]  /*24c0*/  IMAD.MOV.U32 R70, RZ, RZ, RZ ;  /* 0x000000ffff467224 */ /* 0x000fe400078e00ff */
[----:B------:R-:W-:Y:S01]  /*24d0*/  FADD R49, R49, R74 ;  /* 0x0000004a31317221 */ /* 0x000fe20000000000 */
[----:B------:R-:W-:Y:S02]  /*24e0*/  SEL R74, R37, RZ, P1 ;  /* 0x000000ff254a7207 */ /* 0x000fe40000800000 */
[----:B------:R-:W-:Y:S01]  /*24f0*/  SEL R36, R36, RZ, P1 ;  /* 0x000000ff24247207 */ /* 0x000fe20000800000 */
[----:B------:R-:W4:Y:S02]  /*2500*/  @P3 LDG.E.EL R70, desc[UR6][R32.64] ;  /* 0x0000000620463981 */ /* 0x000f24000c2e1900 */
[----:B------:R-:W-:Y:S01]  /*2510*/  FADD R51, R71, R74 ;  /* 0x0000004a47337221 */ /* 0x000fe20000000000 */
[----:B------:R-:W-:Y:S01]  /*2520*/  IADD3 R71, R3, 0xa, RZ ;  /* 0x0000000a03477810 */ /* 0x000fe20007ffe0ff */
[----:B------:R-:W-:Y:S01]  /*2530*/  FADD R67, R67, R36 ;  /* 0x0000002443437221 */ /* 0x000fe20000000000 */
[----:B------:R-:W-:-:S02]  /*2540*/  SEL R37, R40, RZ, P1 ;  /* 0x000000ff28257207 */ /* 0x000fc40000800000 */
[----:B------:R-:W-:Y:S02]  /*2550*/  SEL R36, R41, RZ, P1 ;  /* 0x000000ff29247207 */ /* 0x000fe40000800000 */
[----:B------:R-:W-:Y:S01]  /*2560*/  ISETP.GT.AND P4, PT, R6, RZ, !P5 ;  /* 0x000000ff0600720c */ /* 0x000fe20006f84270 */
[----:B------:R-:W-:Y:S01]  /*2570*/  FADD R76, R76, R37 ;  /* 0x000000254c4c7221 */ /* 0x000fe20000000000 */
[----:B------:R-:W-:Y:S01]  /*2580*/  IADD3 R37, R46, R75, RZ ;  /* 0x0000004b2e257210 */ /* 0x000fe20007ffe0ff */
[----:B------:R-:W-:Y:S02]  /*2590*/  IMAD.IADD R75, R48, 0x1, R71 ;  /* 0x00000001304b7824 */ /* 0x000fe400078e0247 */
[----:B------:R-:W-:Y:S02]  /*25a0*/  FADD R63, R63, R36 ;  /* 0x000000243f3f7221 */ /* 0x000fe40000000000 */
[----:B------:R-:W-:-:S04]  /*25b0*/  IMAD.WIDE R36, R37, 0x4, R54 ;  /* 0x0000000425247825 */ /* 0x000fc800078e0236 */
[----:B------:R-:W-:Y:S01]  /*25c0*/  IMAD.WIDE R74, R75, 0x4, R54 ;  /* 0x000000044b4a7825 */ /* 0x000fe200078e0236 */
[----:B--2---:R-:W-:Y:S02]  /*25d0*/  SEL R40, R72, RZ, P3 ;  /* 0x000000ff48287207 */ /* 0x004fe40001800000 */
[----:B---3--:R-:W-:-:S03]  /*25e0*/  SEL R41, R68, RZ, P3 ;  /* 0x000000ff44297207 */ /* 0x008fc60001800000 */
[----:B------:R-:W-:Y:S01]  /*25f0*/  FADD R40, R53, R40 ;  /* 0x0000002835287221 */ /* 0x000fe20000000000 */
[----:B------:R-:W-:Y:S02]  /*2600*/  IMAD.MOV.U32 R53, RZ, RZ, RZ ;  /* 0x000000ffff357224 */ /* 0x000fe400078e00ff */
[----:B------:R-:W-:Y:S01]  /*2610*/  FADD R41, R60, R41 ;  /* 0x000000293c297221 */ /* 0x000fe20000000000 */
[----:B------:R-:W-:-:S03]  /*2620*/  MOV R60, RZ ;  /* 0x000000ff003c7202 */ /* 0x000fc60000000f00 */
[----:B------:R-:W2:Y:S04]  /*2630*/  @P3 LDG.E.EL R53, desc[UR6][R36.64] ;  /* 0x0000000624353981 */ /* 0x000ea8000c2e1900 */
[----:B------:R-:W3:Y:S01]  /*2640*/  @P4 LDG.E.EL R60, desc[UR6][R74.64] ;  /* 0x000000064a3c4981 */ /* 0x000ee2000c2e1900 */
[----:B------:R-:W-:Y:S01]  /*2650*/  ISETP.LT.U32.AND P6, PT, R10, 0x7, !P5 ;  /* 0x000000070a00780c */ /* 0x000fe20006fc1070 */
[----:B------:R-:W-:Y:S01]  /*2660*/  HFMA2.MMA R68, -RZ, RZ, 0, 0 ;  /* 0x00000000ff447435 */ /* 0x000fe200000001ff */
[----:B------:R-:W-:Y:S02]  /*2670*/  ISETP.LT.U32.AND P0, PT, R11, 0x47, P0 ;  /* 0x000000470b00780c */ /* 0x000fe40000701070 */
[----:B------:R-:W-:Y:S02]  /*2680*/  SEL R73, R30, RZ, P1 ;  /* 0x000000ff1e497207 */ /* 0x000fe40000800000 */
[----:B------:R-:W-:-:S02]  /*2690*/  SEL R30, R34, RZ, P1 ;  /* 0x000000ff221e7207 */ /* 0x000fc40000800000 */
[----:B------:R-:W-:Y:S01]  /*26a0*/  ISETP.LT.U32.AND P2, PT, R11, 0x47, P2 ;  /* 0x000000470b00780c */ /* 0x000fe20001741070 */
[----:B------:R-:W-:Y:S01]  /*26b0*/  IMAD.MOV.U32 R11, RZ, RZ, RZ ;  /* 0x000000ffff0b7224 */ /* 0x000fe200078e00ff */
[----:B------:R-:W-:Y:S01]  /*26c0*/  ISETP.LT.U32.AND P5, PT, R5, 0x8, !P5 ;  /* 0x000000080500780c */ /* 0x000fe20006fa1070 */
[----:B------:R-:W-:Y:S01]  /*26d0*/  FADD R30, R41, R30 ;  /* 0x0000001e291e7221 */ /* 0x000fe20000000000 */
[----:B------:R-:W-:Y:S01]  /*26e0*/  IADD3 R5, R3, 0xc, RZ ;  /* 0x0000000c03057810 */ /* 0x000fe20007ffe0ff */
[----:B------:R0:W5:Y:S01]  /*26f0*/  @P6 LDG.E.EL R68, desc[UR6][R74.64] ;  /* 0x000000064a446981 */ /* 0x000162000c2e1900 */
[----:B------:R-:W-:Y:S02]  /*2700*/  IMAD.IADD R41, R50, 0x1, R71 ;  /* 0x0000000132297824 */ /* 0x000fe400078e0247 */
[----:B------:R-:W-:Y:S01]  /*2710*/  FADD R34, R40, R73 ;  /* 0x0000004928227221 */ /* 0x000fe20000000000 */
[----:B------:R-:W-:Y:S01]  /*2720*/  CS2R R72, SRZ ;  /* 0x0000000000487805 */ /* 0x000fe2000001ff00 */
[----:B------:R1:W5:Y:S01]  /*2730*/  @P0 LDG.E.EL R11, desc[UR6][R58.64] ;  /* 0x000000063a0b0981 */ /* 0x000362000c2e1900 */
[----:B------:R-:W-:-:S04]  /*2740*/  IMAD.WIDE R40, R41, 0x4, R54 ;  /* 0x0000000429287825 */ /* 0x000fc800078e0236 */
[----:B------:R-:W-:Y:S01]  /*2750*/  IMAD.IADD R77, R48, 0x1, R5 ;  /* 0x00000001304d7824 */ /* 0x000fe200078e0205 */
[----:B------:R-:W5:Y:S01]  /*2760*/  @P4 LDG.E.EL R72, desc[UR6][R40.64] ;  /* 0x0000000628484981 */ /* 0x000f62000c2e1900 */
[----:B0-----:R-:W-:Y:S01]  /*2770*/  VIADD R75, R3, 0xb ;  /* 0x0000000b034b7836 */ /* 0x001fe20000000000 */
[----:B----4-:R-:W-:Y:S01]  /*2780*/  SEL R70, R70, RZ, P3 ;  /* 0x000000ff46467207 */ /* 0x010fe20001800000 */
[----:B------:R-:W-:-:S03]  /*2790*/  IMAD.MOV.U32 R74, RZ, RZ, RZ ;  /* 0x000000ffff4a7224 */ /* 0x000fc600078e00ff */
[----:B-1----:R-:W-:Y:S01]  /*27a0*/  IADD3 R59, R48, R75, RZ ;  /* 0x0000004b303b7210 */ /* 0x002fe20007ffe0ff */
[----:B------:R0:W4:Y:S01]  /*27b0*/  @P0 LDG.E.EL R73, desc[UR6][R28.64] ;  /* 0x000000061c490981 */ /* 0x000122000c2e1900 */
[----:B------:R-:W-:Y:S01]  /*27c0*/  FADD R57, R57, R70 ;  /* 0x0000004639397221 */ /* 0x000fe20000000000 */
[----:B------:R-:W-:Y:S01]  /*27d0*/  MOV R70, RZ ;  /* 0x000000ff00467202 */ /* 0x000fe20000000f00 */
[----:B------:R-:W-:Y:S01]  /*27e0*/  HFMA2.MMA R48, -RZ, RZ, 0, 0 ;  /* 0x00000000ff307435 */ /* 0x000fe200000001ff */
[----:B------:R-:W-:-:S04]  /*27f0*/  IMAD.WIDE R58, R59, 0x4, R54 ;  /* 0x000000043b3a7825 */ /* 0x000fc800078e0236 */
[----:B------:R1:W4:Y:S01]  /*2800*/  @P6 LDG.E.EL R70, desc[UR6][R40.64] ;  /* 0x0000000628466981 */ /* 0x000322000c2e1900 */
[----:B0-----:R-:W-:-:S03]  /*2810*/  IMAD.IADD R29, R50, 0x1, R75 ;  /* 0x00000001321d7824 */ /* 0x001fc600078e024b */
[----:B------:R0:W4:Y:S01]  /*2820*/  @P2 LDG.E.EL R74, desc[UR6][R58.64] ;  /* 0x000000063a4a2981 */ /* 0x000122000c2e1900 */
[----:B-1----:R-:W-:Y:S01]  /*2830*/  IMAD.WIDE R40, R77, 0x4, R54 ;  /* 0x000000044d287825 */ /* 0x002fe200078e0236 */
[----:B------:R-:W-:-:S03]  /*2840*/  MOV R77, RZ ;  /* 0x000000ff004d7202 */ /* 0x000fc60000000f00 */
[----:B0-----:R-:W-:Y:S01]  /*2850*/  IMAD.IADD R59, R50, 0x1, R5 ;  /* 0x00000001323b7824 */ /* 0x001fe200078e0205 */
[----:B------:R-:W4:Y:S01]  /*2860*/  @P5 LDG.E.EL R48, desc[UR6][R40.64] ;  /* 0x0000000628305981 */ /* 0x000f22000c2e1900 */
[--C-:B------:R-:W-:Y:S01]  /*2870*/  IMAD.WIDE R28, R29, 0x4, R54.reuse ;  /* 0x000000041d1c7825 */ /* 0x100fe200078e0236 */
[----:B------:R-:W-:Y:S01]  /*2880*/  HFMA2.MMA R50, -RZ, RZ, 0, 0 ;  /* 0x00000000ff327435 */ /* 0x000fe200000001ff */
[----:B------:R-:W-:Y:S02]  /*2890*/  SEL R42, R42, RZ, P1 ;  /* 0x000000ff2a2a7207 */ /* 0x000fe40000800000 */
[----:B------:R-:W-:Y:S01]  /*28a0*/  IMAD.MOV.U32 R78, RZ, RZ, RZ ;  /* 0x000000ffff4e7224 */ /* 0x000fe200078e00ff */
[----:B------:R0:W4:Y:S01]  /*28b0*/  @P2 LDG.E.EL R77, desc[UR6][R28.64] ;  /* 0x000000061c4d2981 */ /* 0x000122000c2e1900 */
[----:B------:R-:W-:Y:S01]  /*28c0*/  IMAD.WIDE R58, R59, 0x4, R54 ;  /* 0x000000043b3a7825 */ /* 0x000fe200078e0236 */
[----:B------:R-:W-:-:S03]  /*28d0*/  SEL R38, R38, RZ, P1 ;  /* 0x000000ff26267207 */ /* 0x000fc60000800000 */
[----:B------:R1:W4:Y:S01]  /*28e0*/  @P0 LDG.E.EL R78, desc[UR6][R32.64] ;  /* 0x00000006204e0981 */ /* 0x000322000c2e1900 */
[----:B0-----:R-:W-:-:S03]  /*28f0*/  SEL R28, R31, RZ, P1 ;  /* 0x000000ff1f1c7207 */ /* 0x001fc60000800000 */
[----:B------:R0:W4:Y:S01]  /*2900*/  @P5 LDG.E.EL R50, desc[UR6][R58.64] ;  /* 0x000000063a325981 */ /* 0x000122000c2e1900 */
[----:B------:R-:W-:Y:S01]  /*2910*/  IADD3 R29, R44, R71, RZ ;  /* 0x000000472c1d7210 */ /* 0x000fe20007ffe0ff */
[----:B------:R-:W-:Y:S02]  /*2920*/  IMAD.IADD R71, R46, 0x1, R71 ;  /* 0x000000012e477824 */ /* 0x000fe400078e0247 */
[----:B------:R-:W-:Y:S01]  /*2930*/  FADD R57, R57, R38 ;  /* 0x0000002639397221 */ /* 0x000fe20000000000 */
[----:B------:R-:W-:Y:S01]  /*2940*/  MOV R38, RZ ;  /* 0x000000ff00267202 */ /* 0x000fe20000000f00 */
[----:B-1----:R-:W-:Y:S01]  /*2950*/  IMAD.WIDE R32, R29, 0x4, R54 ;  /* 0x000000041d207825 */ /* 0x002fe200078e0236 */
[----:B0-----:R-:W-:-:S04]  /*2960*/  CS2R R58, SRZ ;  /* 0x00000000003a7805 */ /* 0x001fc8000001ff00 */
[----:B------:R-:W4:Y:S04]  /*2970*/  @P4 LDG.E.EL R38, desc[UR6][R32.64] ;  /* 0x0000000620264981 */ /* 0x000f28000c2e1900 */
[----:B------:R0:W4:Y:S01]  /*2980*/  @P6 LDG.E.EL R58, desc[UR6][R32.64] ;  /* 0x00000006203a6981 */ /* 0x000122000c2e1900 */
[----:B--2---:R-:W-:Y:S02]  /*2990*/  SEL R40, R53, RZ, P3 ;  /* 0x000000ff35287207 */ /* 0x004fe40001800000 */
[----:B---3--:R-:W-:-:S03]  /*29a0*/  SEL R41, R60, RZ, P4 ;  /* 0x000000ff3c297207 */ /* 0x008fc60002000000 */
[----:B------:R-:W-:Y:S02]  /*29b0*/  FADD R65, R65, R40 ;  /* 0x0000002841417221 */ /* 0x000fe40000000000 */
[----:B------:R-:W-:Y:S02]  /*29c0*/  FADD R41, R56, R41 ;  /* 0x0000002938297221 */ /* 0x000fe40000000000 */
[----:B------:R-:W-:Y:S01]  /*29d0*/  FADD R31, R65, R42 ;  /* 0x0000002a411f7221 */ /* 0x000fe20000000000 */
[----:B------:R-:W-:Y:S01]  /*29e0*/  HFMA2.MMA R42, -RZ, RZ, 0, 0 ;  /* 0x00000000ff2a7435 */ /* 0x000fe200000001ff */
[----:B------:R-:W-:Y:S01]  /*29f0*/  FADD R53, R41, R28 ;  /* 0x0000001c29357221 */ /* 0x000fe20000000000 */
[----:B------:R-:W-:Y:S01]  /*2a00*/  IMAD.WIDE R28, R71, 0x4, R54 ;  /* 0x00000004471c7825 */ /* 0x000fe200078e0236 */
[----:B------:R-:W-:-:S03]  /*2a10*/  IADD3 R65, R44, R75, RZ ;  /* 0x0000004b2c417210 */ /* 0x000fc60007ffe0ff */
[----:B------:R-:W-:Y:S01]  /*2a20*/  IMAD.MOV.U32 R56, RZ, RZ, RZ ;  /* 0x000000ffff387224 */ /* 0x000fe200078e00ff */
[----:B------:R-:W2:Y:S01]  /*2a30*/  @P6 LDG.E.EL R59, desc[UR6][R28.64] ;  /* 0x000000061c3b6981 */ /* 0x000ea2000c2e1900 */
[--C-:B------:R-:W-:Y:S02]  /*2a40*/  IMAD.IADD R41, R44, 0x1, R5.reuse ;  /* 0x000000012c297824 */ /* 0x100fe400078e0205 */
[C---:B------:R-:W-:Y:S01]  /*2a50*/  IMAD.IADD R71, R46.reuse, 0x1, R5 ;  /* 0x000000012e477824 */ /* 0x040fe200078e0205 */
[----:B------:R-:W-:Y:S01]  /*2a60*/  HFMA2.MMA R5, -RZ, RZ, 0, 0 ;  /* 0x00000000ff057435 */ /* 0x000fe200000001ff */
[----:B------:R-:W-:Y:S01]  /*2a70*/  IMAD.IADD R75, R46, 0x1, R75 ;  /* 0x000000012e4b7824 */ /* 0x000fe200078e024b */
[----:B------:R1:W3:Y:S01]  /*2a80*/  @P4 LDG.E.EL R56, desc[UR6][R28.64] ;  /* 0x000000061c384981 */ /* 0x0002e2000c2e1900 */
[----:B------:R-:W-:Y:S01]  /*2a90*/  MOV R60, RZ ;  /* 0x000000ff003c7202 */ /* 0x000fe20000000f00 */
[--C-:B------:R-:W-:Y:S02]  /*2aa0*/  IMAD.WIDE R40, R41, 0x4, R54.reuse ;  /* 0x0000000429287825 */ /* 0x100fe400078e0236 */
[----:B------:R5:W3:Y:S02]  /*2ab0*/  @P0 LDG.E.EL R42, desc[UR6][R36.64] ;  /* 0x00000006242a0981 */ /* 0x000ae4000c2e1900 */
[----:B0-----:R-:W-:-:S02]  /*2ac0*/  IMAD.WIDE R32, R71, 0x4, R54 ;  /* 0x0000000447207825 */ /* 0x001fc400078e0236 */
[----:B------:R0:W3:Y:S02]  /*2ad0*/  @P5 LDG.E.EL R60, desc[UR6][R40.64] ;  /* 0x00000006283c5981 */ /* 0x0000e4000c2e1900 */
[--C-:B-1----:R-:W-:Y:S02]  /*2ae0*/  IMAD.WIDE R28, R65, 0x4, R54.reuse ;  /* 0x00000004411c7825 */ /* 0x102fe400078e0236 */
[----:B------:R1:W3:Y:S01]  /*2af0*/  @P5 LDG.E.EL R5, desc[UR6][R32.64] ;  /* 0x0000000620055981 */ /* 0x0002e2000c2e1900 */
[----:B-----5:R-:W-:Y:S01]  /*2b00*/  CS2R R36, SRZ ;  /* 0x0000000000247805 */ /* 0x020fe2000001ff00 */
[----:B------:R-:W-:-:S05]  /*2b10*/  IMAD.WIDE R54, R75, 0x4, R54 ;  /* 0x000000044b367825 */ /* 0x000fca00078e0236 */
[----:B------:R5:W3:Y:S04]  /*2b20*/  @P2 LDG.E.EL R36, desc[UR6][R28.64] ;  /* 0x000000061c242981 */ /* 0x000ae8000c2e1900 */
[----:B------:R0:W3:Y:S01]  /*2b30*/  @P2 LDG.E.EL R37, desc[UR6][R54.64] ;  /* 0x0000000636252981 */ /* 0x0000e2000c2e1900 */
[----:B------:R-:W-:Y:S02]  /*2b40*/  SHF.R.S32.HI R65, RZ, 0x3, R0 ;  /* 0x00000003ff417819 */ /* 0x000fe40000011400 */
[----:B------:R-:W-:-:S03]  /*2b50*/  ISETP.GT.AND P3, PT, R3, 0x37, PT ;  /* 0x000000370300780c */ /* 0x000fc60003f64270 */
[----:B------:R-:W-:Y:S01]  /*2b60*/  VIADD R0, R65, 0x2 ;  /* 0x0000000241007836 */ /* 0x000fe20000000000 */
[----:B------:R-:W-:Y:S02]  /*2b70*/  SEL R44, RZ, 0x9, !P3 ;  /* 0x00000009ff2c7807 */ /* 0x000fe40005800000 */
[----:B------:R-:W-:-:S04]  /*2b80*/  ISETP.GE.AND P3, PT, R3, 0x38, PT ;  /* 0x000000380300780c */ /* 0x000fc80003f66270 */
[----:B------:R-:W-:Y:S02]  /*2b90*/  SEL R3, R0, RZ, !P3 ;  /* 0x000000ff00037207 */ /* 0x000fe40005800000 */
[----:B------:R-:W-:Y:S02]  /*2ba0*/  ISETP.GE.AND P3, PT, R4, 0x7, PT ;  /* 0x000000070400780c */ /* 0x000fe40003f66270 */
[----:B------:R-:W-:-:S04]  /*2bb0*/  IADD3 R0, R4, 0x2, RZ ;  /* 0x0000000204007810 */ /* 0x000fc80007ffe0ff */
[----:B------:R-:W-:Y:S02]  /*2bc0*/  SEL R0, R0, RZ, !P3 ;  /* 0x000000ff00007207 */ /* 0x000fe40005800000 */
[----:B------:R-:W-:-:S03]  /*2bd0*/  ISETP.GT.AND P3, PT, R4, 0x6, PT ;  /* 0x000000060400780c */ /* 0x000fc60003f64270 */
[----:B0-----:R-:W-:Y:S01]  /*2be0*/  VIADD R41, R0, 0x9 ;  /* 0x0000000900297836 */ /* 0x001fe20000000000 */
[----:B-1----:R-:W-:-:S09]  /*2bf0*/  MOV R33, 0x9 ;  /* 0x0000000900217802 */ /* 0x002fd20000000f00 */
[----:B------:R-:W-:Y:S01]  /*2c00*/  @!P3 IADD3 R41, R0, RZ, RZ ;  /* 0x000000ff0029b210 */ /* 0x000fe20007ffe0ff */
[C---:B------:R-:W-:Y:S01]  /*2c10*/  VIADD R0, R6.reuse, 0x2 ;  /* 0x0000000206007836 */ /* 0x040fe20000000000 */
[----:B------:R-:W-:-:S04]  /*2c20*/  ISETP.GE.AND P3, PT, R6, 0x7, PT ;  /* 0x000000070600780c */ /* 0x000fc80003f66270 */
[----:B------:R-:W-:Y:S02]  /*2c30*/  SEL R0, R0, RZ, !P3 ;  /* 0x000000ff00007207 */ /* 0x000fe40005800000 */
[----:B------:R-:W-:Y:S02]  /*2c40*/  ISETP.GT.AND P3, PT, R6, 0x6, PT ;  /* 0x000000060600780c */ /* 0x000fe40003f64270 */
[----:B------:R-:W-:Y:S01]  /*2c50*/  VIADDMNMX R40, R9, 0x2, R33, PT ;  /* 0x0000000209287846 */ /* 0x000fe20003800121 */
[----:B------:R-:W-:Y:S01]  /*2c60*/  IMAD.IADD R32, R44, 0x1, R3 ;  /* 0x000000012c207824 */ /* 0x000fe200078e0203 */
[----:B-----5:R-:W-:Y:S02]  /*2c70*/  IADD3 R29, R0, 0x9, RZ ;  /* 0x00000009001d7810 */ /* 0x020fe40007ffe0ff */
[----:B------:R-:W-:Y:S02]  /*2c80*/  IADD3 R3, R40, -R65, -R9 ;  /* 0x8000004128037210 */ /* 0x000fe40007ffe809 */
[----:B------:R-:W-:-:S02]  /*2c90*/  VIADDMNMX R33, R10, 0x2, R33, PT ;  /* 0x000000020a217846 */ /* 0x000fc40003800121 */
[----:B------:R-:W-:-:S03]  /*2ca0*/  IADD3 R3, R3, 0x1, R32 ;  /* 0x0000000103037810 */ /* 0x000fc60007ffe020 */
[----:B------:R-:W-:Y:S01]  /*2cb0*/  @!P3 IMAD.MOV R29, RZ, RZ, R0 ;  /* 0x000000ffff1db224 */ /* 0x000fe200078e0200 */
[----:B------:R-:W-:Y:S01]  /*2cc0*/  IADD3 R0, -R65, R32, RZ ;  /* 0x0000002041007210 */ /* 0x000fe20007ffe1ff */
[----:B------:R-:W0:Y:S04]  /*2cd0*/  S2UR UR5, SR_CgaCtaId ;  /* 0x00000000000579c3 */ /* 0x000e280000008800 */
[----:B------:R-:W-:Y:S02]  /*2ce0*/  IMAD R40, R40, R0, R3 ;  /* 0x0000000028287224 */ /* 0x000fe400078e0203 */
[----:B------:R-:W-:Y:S01]  /*2cf0*/  IMAD.IADD R3, R33, 0x1, -R10 ;  /* 0x0000000121037824 */ /* 0x000fe200078e0a0a */
[--C-:B------:R-:W-:Y:S02]  /*2d00*/  IADD3 R55, R41, -R4, -R65.reuse ;  /* 0x8000000429377210 */ /* 0x100fe40007ffe841 */
[----:B------:R-:W-:-:S02]  /*2d10*/  IADD3 R71, R29, -R6, -R65 ;  /* 0x800000061d477210 */ /* 0x000fc40007ffe841 */
[----:B------:R-:W-:Y:S02]  /*2d20*/  LOP3.LUT R3, R3, 0x1, RZ, 0xfc, !PT ;  /* 0x0000000103037812 */ /* 0x000fe400078efcff */
[--C-:B------:R-:W-:Y:S02]  /*2d30*/  IADD3 R55, R55, 0x1, R32.reuse ;  /* 0x0000000137377810 */ /* 0x100fe40007ffe020 */
[----:B------:R-:W-:Y:S02]  /*2d40*/  IADD3 R3, R32, R3, -R65 ;  /* 0x0000000320037210 */ /* 0x000fe40007ffe841 */
[----:B------:R-:W-:Y:S01]  /*2d50*/  IADD3 R71, R71, 0x1, R32 ;  /* 0x0000000147477810 */ /* 0x000fe20007ffe020 */
[C---:B------:R-:W-:Y:S02]  /*2d60*/  IMAD R41, R0.reuse, R41, R55 ;  /* 0x0000002900297224 */ /* 0x040fe400078e0237 */
[----:B------:R-:W-:Y:S02]  /*2d70*/  IMAD R33, R33, R0, R3 ;  /* 0x0000000021217224 */ /* 0x000fe400078e0203 */
[----:B------:R-:W-:Y:S01]  /*2d80*/  IMAD R29, R0, R29, R71 ;  /* 0x0000001d001d7224 */ /* 0x000fe200078e0247 */
[----:B------:R-:W-:Y:S01]  /*2d90*/  SHF.L.U32 R0, R2, 0xa, RZ ;  /* 0x0000000a02007819 */ /* 0x000fe200000006ff */
[----:B------:R-:W-:-:S03]  /*2da0*/  UMOV UR4, 0x400 ;  /* 0x0000040000047882 */ /* 0x000fc60000000000 */
[----:B------:R-:W-:Y:S01]  /*2db0*/  LOP3.LUT R28, R0, 0xc00, RZ, 0xc0, !PT ;  /* 0x00000c00001c7812 */ /* 0x000fe200078ec0ff */
[----:B0-----:R-:W-:-:S03]  /*2dc0*/  UPRMT UR4, UR5, 0x654, UR4 ;  /* 0x0000065405047896 */ /* 0x001fc60008000004 */
[C---:B------:R-:W-:Y:S02]  /*2dd0*/  LOP3.LUT R3, R28.reuse, 0x100, RZ, 0xfc, !PT ;  /* 0x000001001c037812 */ /* 0x040fe400078efcff */
[C---:B------:R-:W-:Y:S02]  /*2de0*/  LOP3.LUT R44, R28.reuse, 0x200, RZ, 0xfc, !PT ;  /* 0x000002001c2c7812 */ /* 0x040fe400078efcff */
[----:B------:R-:W-:Y:S02]  /*2df0*/  LOP3.LUT R0, R28, R7, RZ, 0xfc, !PT ;  /* 0x000000071c007212 */ /* 0x000fe400078efcff */
[----:B------:R-:W-:Y:S02]  /*2e00*/  LEA.HI R3, R3, UR4, RZ, 0x1c ;  /* 0x0000000403037c11 */ /* 0x000fe4000f8fe0ff */
[----:B------:R-:W-:Y:S01]  /*2e10*/  LEA.HI R55, R44, UR4, RZ, 0x1c ;  /* 0x000000042c377c11 */ /* 0x000fe2000f8fe0ff */
[----:B------:R-:W-:Y:S01]  /*2e20*/  IMAD.IADD R65, R65, 0x1, -R32 ;  /* 0x0000000141417824 */ /* 0x000fe200078e0a20 */
[----:B------:R-:W-:-:S02]  /*2e30*/  LOP3.LUT R46, R28, 0x300, RZ, 0xfc, !PT ;  /* 0x000003001c2e7812 */ /* 0x000fc400078efcff */
[----:B------:R-:W-:Y:S02]  /*2e40*/  LEA.HI R7, R28, UR4, RZ, 0x1c ;  /* 0x000000041c077c11 */ /* 0x000fe4000f8fe0ff */
[C---:B------:R-:W-:Y:S01]  /*2e50*/  LEA R28, R0.reuse, R3, 0x2 ;  /* 0x00000003001c7211 */ /* 0x040fe200078e10ff */
[----:B------:R-:W-:Y:S01]  /*2e60*/  IMAD R3, R0, 0x4, R55 ;  /* 0x0000000400037824 */ /* 0x000fe200078e0237 */
[C---:B------:R-:W-:Y:S01]  /*2e70*/  LOP3.LUT R55, R8.reuse, 0xfc, RZ, 0xc0, !PT ;  /* 0x000000fc08377812 */ /* 0x040fe200078ec0ff */
[-C--:B------:R-:W-:Y:S01]  /*2e80*/  IMAD R9, R9, R65.reuse, R40 ;  /* 0x0000004109097224 */ /* 0x080fe200078e0228 */
[----:B------:R-:W-:Y:S01]  /*2e90*/  LOP3.LUT R40, R8, 0x3fc, RZ, 0xc0, !PT ;  /* 0x000003fc08287812 */ /* 0x000fe200078ec0ff */
[----:B------:R-:W-:Y:S01]  /*2ea0*/  IMAD R6, R6, R65, R29 ;  /* 0x0000004106067224 */ /* 0x000fe200078e021d */
[--C-:B------:R-:W-:Y:S02]  /*2eb0*/  PRMT R44, R55, 0x6540, R52.reuse ;  /* 0x00006540372c7816 */ /* 0x100fe40000000034 */
[----:B------:R-:W-:-:S02]  /*2ec0*/  SHF.R.S32.HI R55, RZ, 0x17, R52 ;  /* 0x00000017ff377819 */ /* 0x000fc40000011434 */
[C---:B------:R-:W-:Y:S02]  /*2ed0*/  LOP3.LUT R29, R40.reuse, 0x800, RZ, 0xfc, !PT ;  /* 0x00000800281d7812 */ /* 0x040fe400078efcff */
[----:B------:R-:W-:Y:S02]  /*2ee0*/  SGXT R55, R55, 0x1 ;  /* 0x000000013737781a */ /* 0x000fe40000000200 */
[----:B------:R-:W-:Y:S02]  /*2ef0*/  LOP3.LUT R8, R40, 0x400, RZ, 0xfc, !PT ;  /* 0x0000040028087812 */ /* 0x000fe400078efcff */
[----:B------:R-:W-:Y:S01]  /*2f00*/  SHF.R.U32.HI R29, RZ, 0x4, R29 ;  /* 0x00000004ff1d7819 */ /* 0x000fe2000001161d */
[----:B------:R-:W-:Y:S01]  /*2f10*/  IMAD R4, R4, R65, R41 ;  /* 0x0000004104047224 */ /* 0x000fe200078e0229 */
[----:B------:R-:W-:Y:S01]  /*2f20*/  LEA.HI R55, R55, R44, RZ, 0xb ;  /* 0x0000002c37377211 */ /* 0x000fe200078f58ff */
[----:B------:R-:W-:Y:S01]  /*2f30*/  IMAD R7, R0, 0x4, R7 ;  /* 0x0000000400077824 */ /* 0x000fe200078e0207 */
[----:B------:R-:W-:-:S02]  /*2f40*/  SHF.R.U32.HI R8, RZ, 0x4, R8 ;  /* 0x00000004ff087819 */ /* 0x000fc40000011608 */
[----:B------:R-:W-:Y:S01]  /*2f50*/  LOP3.LUT R41, R29, 0xb0, RZ, 0xc0, !PT ;  /* 0x000000b01d297812 */ /* 0x000fe200078ec0ff */
[----:B------:R-:W-:Y:S01]  /*2f60*/  IMAD R10, R10, R65, R33 ;  /* 0x000000410a0a7224 */ /* 0x000fe200078e0221 */
[----:B------:R-:W-:Y:S01]  /*2f70*/  SHF.L.U32 R32, R55, 0x6, RZ ;  /* 0x0000000637207819 */ /* 0x000fe200000006ff */
[----:B------:R-:W-:Y:S01]  /*2f80*/  STS [R7], R12 ;  /* 0x0000000c07007388 */ /* 0x000fe20000000800 */
[----:B------:R-:W-:Y:S01]  /*2f90*/  LOP3.LUT R8, R8, 0x70, RZ, 0xc0, !PT ;  /* 0x0000007008087812 */ /* 0x000fe200078ec0ff */
[----:B------:R-:W-:Y:S01]  /*2fa0*/  VIADD R41, R41, UR4 ;  /* 0x0000000429297c36 */ /* 0x000fe20008000000 */
[----:B------:R-:W-:Y:S01]  /*2fb0*/  LEA.HI R71, R46, UR4, RZ, 0x1c ;  /* 0x000000042e477c11 */ /* 0x000fe2000f8fe0ff */
[----:B------:R0:W-:Y:S01]  /*2fc0*/  STS [R28+0x400], R13 ;  /* 0x0004000d1c007388 */ /* 0x0001e20000000800 */
[----:B------:R-:W-:Y:S02]  /*2fd0*/  LOP3.LUT R33, R40, 0xc00, RZ, 0xfc, !PT ;  /* 0x00000c0028217812 */ /* 0x000fe400078efcff */
[----:B------:R-:W-:Y:S01]  /*2fe0*/  I2FP.F32.S32 R9, R9 ;  /* 0x0000000900097245 */ /* 0x000fe20000201400 */
[----:B------:R2:W-:Y:S01]  /*2ff0*/  STS [R3+0x800], R14 ;  /* 0x0008000e03007388 */ /* 0x0005e20000000800 */
[----:B------:R-:W-:-:S02]  /*3000*/  LOP3.LUT R55, R55, 0xfffff800, RZ, 0xc0, !PT ;  /* 0xfffff80037377812 */ /* 0x000fc400078ec0ff */
[----:B------:R-:W-:Y:S02]  /*3010*/  LOP3.LUT R32, R32, 0xfffe0000, RZ, 0xc0, !PT ;  /* 0xfffe000020207812 */ /* 0x000fe400078ec0ff */
[----:B------:R-:W-:Y:S01]  /*3020*/  IADD3 R29, R8, UR4, RZ ;  /* 0x00000004081d7c10 */ /* 0x000fe2000fffe0ff */
[----:B------:R-:W-:Y:S01]  /*3030*/  IMAD R8, R40, 0x4, R41 ;  /* 0x0000000428087824 */ /* 0x000fe200078e0229 */
[----:B------:R-:W-:Y:S02]  /*3040*/  SEL R68, R68, RZ, P6 ;  /* 0x000000ff44447207 */ /* 0x000fe40003000000 */
[----:B----4-:R-:W-:Y:S02]  /*3050*/  SEL R70, R70, RZ, P6 ;  /* 0x000000ff46467207 */ /* 0x010fe40003000000 */
[----:B------:R-:W-:Y:S02]  /*3060*/  SEL R58, R58, RZ, P6 ;  /* 0x000000ff3a3a7207 */ /* 0x000fe40003000000 */
[----:B------:R-:W-:-:S02]  /*3070*/  LEA R0, R0, R71, 0x2 ;  /* 0x0000004700007211 */ /* 0x000fc400078e10ff */
[----:B------:R-:W-:Y:S02]  /*3080*/  SHF.R.U32.HI R33, RZ, 0x4, R33 ;  /* 0x00000004ff217819 */ /* 0x000fe40000011621 */
[----:B------:R-:W-:Y:S02]  /*3090*/  SEL R41, R38, RZ, P4 ;  /* 0x000000ff26297207 */ /* 0x000fe40002000000 */
[----:B------:R-:W-:Y:S02]  /*30a0*/  SEL R38, R73, RZ, P0 ;  /* 0x000000ff49267207 */ /* 0x000fe40000000000 */
[----:B------:R-:W-:Y:S01]  /*30b0*/  IADD3 R32, R32, R44, -R55 ;  /* 0x0000002c20207210 */ /* 0x000fe20007ffe837 */
[----:B------:R1:W-:Y:S01]  /*30c0*/  STS [R0+0xc00], R15 ;  /* 0x000c000f00007388 */ /* 0x0003e20000000800 */
[----:B------:R-:W-:Y:S02]  /*30d0*/  LOP3.LUT R44, R33, 0xf0, RZ, 0xc0, !PT ;  /* 0x000000f0212c7812 */ /* 0x000fe400078ec0ff */
[----:B------:R-:W-:-:S02]  /*30e0*/  SEL R65, R11, RZ, P0 ;  /* 0x000000ff0b417207 */ /* 0x000fc40000000000 */
[----:B------:R-:W-:Y:S01]  /*30f0*/  SEL R78, R78, RZ, P0 ;  /* 0x000000ff4e4e7207 */ /* 0x000fe20000000000 */
[----:B------:R4:W-:Y:S01]  /*3100*/  STS [R7+0x100], R16 ;  /* 0x0001001007007388 */ /* 0x0009e20000000800 */
[----:B------:R-:W-:Y:S01]  /*3110*/  I2FP.F32.S32 R10, R10 ;  /* 0x0000000a000a7245 */ /* 0x000fe20000201400 */
[----:B------:R-:W-:Y:S01]  /*3120*/  FADD R69, R69, R38 ;  /* 0x0000002645457221 */ /* 0x000fe20000000000 */
[----:B------:R-:W-:Y:S01]  /*3130*/  IADD3 R55, R44, UR4, RZ ;  /* 0x000000042c377c10 */ /* 0x000fe2000fffe0ff */
[----:B------:R-:W-:Y:S01]  /*3140*/  STS [R28+0x500], R17 ;  /* 0x000500111c007388 */ /* 0x000fe20000000800 */
[----:B------:R-:W-:Y:S01]  /*3150*/  FADD R65, R66, R65 ;  /* 0x0000004142417221 */ /* 0x000fe20000000000 */
[----:B------:R-:W-:Y:S01]  /*3160*/  FADD R67, R67, R78 ;  /* 0x0000004e43437221 */ /* 0x000fe20000000000 */
[----:B------:R-:W-:Y:S01]  /*3170*/  SEL R48, R48, RZ, P5 ;  /* 0x000000ff30307207 */ /* 0x000fe20002800000 */
[----:B------:R-:W-:Y:S01]  /*3180*/  STS [R3+0x900], R18 ;  /* 0x0009001203007388 */ /* 0x000fe20000000800 */
[----:B0-----:R-:W-:-:S02]  /*3190*/  SEL R13, R50, RZ, P5 ;  /* 0x000000ff320d7207 */ /* 0x001fc40002800000 */
[----:B------:R-:W-:Y:S01]  /*31a0*/  SEL R77, R77, RZ, P2 ;  /* 0x000000ff4d4d7207 */ /* 0x000fe20001000000 */
[----:B------:R-:W-:Y:S01]  /*31b0*/  STS [R0+0xd00], R19 ;  /* 0x000d001300007388 */ /* 0x000fe20000000800 */
[----:B------:R-:W-:-:S03]  /*31c0*/  SEL R39, R39, RZ, P1 ;  /* 0x000000ff27277207 */ /* 0x000fc60000800000 */
[----:B------:R0:W-:Y:S01]  /*31d0*/  STS [R7+0x200], R20 ;  /* 0x0002001407007388 */ /* 0x0001e20000000800 */
[----:B------:R-:W-:-:S03]  /*31e0*/  FADD R12, R62, R41 ;  /* 0x000000293e0c7221 */ /* 0x000fc60000000000 */
[----:B------:R-:W-:Y:S01]  /*31f0*/  STS [R28+0x600], R21 ;  /* 0x000600151c007388 */ /* 0x000fe20000000800 */
[----:B------:R-:W-:-:S03]  /*3200*/  SHF.R.U32.HI R2, RZ, 0x2, R2 ;  /* 0x00000002ff027819 */ /* 0x000fc60000011602 */
[----:B------:R-:W-:Y:S04]  /*3210*/  STS [R3+0xa00], R22 ;  /* 0x000a001603007388 */ /* 0x000fe80000000800 */
[----:B------:R-:W-:Y:S01]  /*3220*/  STS [R0+0xe00], R23 ;  /* 0x000e001700007388 */ /* 0x000fe20000000800 */
[----:B------:R-:W-:-:S03]  /*3230*/  FADD R12, R12, R39 ;  /* 0x000000270c0c7221 */ /* 0x000fc60000000000 */
[----:B------:R-:W-:Y:S01]  /*3240*/  STS [R7+0x300], R24 ;  /* 0x0003001807007388 */ /* 0x000fe20000000800 */
[----:B------:R-:W-:-:S03]  /*3250*/  LOP3.LUT R2, R2, 0x30, RZ, 0xc0, !PT ;  /* 0x0000003002027812 */ /* 0x000fc600078ec0ff */
[----:B------:R-:W-:Y:S01]  /*3260*/  STS [R28+0x700], R25 ;  /* 0x000700191c007388 */ /* 0x000fe20000000800 */
[----:B------:R-:W-:-:S03]  /*3270*/  FADD R39, R53, R48 ;  /* 0x0000003035277221 */ /* 0x000fc60000000000 */
[----:B------:R-:W-:Y:S01]  /*3280*/  STS [R3+0xb00], R26 ;  /* 0x000b001a03007388 */ /* 0x000fe20000000800 */
[----:B------:R-:W-:Y:S01]  /*3290*/  FADD R47, R47, R68 ;  /* 0x000000442f2f7221 */ /* 0x000fe20000000000 */
[----:B------:R-:W-:Y:S02]  /*32a0*/  FADD R49, R49, R70 ;  /* 0x0000004631317221 */ /* 0x000fe40000000000 */
[----:B------:R-:W-:Y:S01]  /*32b0*/  STS [R0+0xf00], R27 ;  /* 0x000f001b00007388 */ /* 0x000fe20000000800 */
[----:B------:R-:W-:Y:S01]  /*32c0*/  FADD R51, R51, R58 ;  /* 0x0000003a33337221 */ /* 0x000fe20000000000 */
[----:B------:R-:W-:Y:S01]  /*32d0*/  I2FP.F32.S32 R4, R4 ;  /* 0x0000000400047245 */ /* 0x000fe20000201400 */
[----:B------:R-:W-:Y:S01]  /*32e0*/  VIADD R33, R2, UR4 ;  /* 0x0000000402217c36 */ /* 0x000fe20008000000 */
[----:B------:R-:W-:Y:S02]  /*32f0*/  SEL R72, R72, RZ, P4 ;  /* 0x000000ff48487207 */ /* 0x000fe40002000000 */
[C---:B------:R-:W-:Y:S01]  /*3300*/  LEA R29, R40.reuse, R29, 0x2 ;  /* 0x0000001d281d7211 */ /* 0x040fe200078e10ff */
[C---:B------:R-:W-:Y:S01]  /*3310*/  IMAD R33, R40.reuse, 0x4, R33 ;  /* 0x0000000428217824 */ /* 0x040fe200078e0221 */
[----:B------:R-:W-:Y:S01]  /*3320*/  LEA R2, R40, R55, 0x2 ;  /* 0x0000003728027211 */ /* 0x000fe200078e10ff */
[----:B------:R-:W-:Y:S01]  /*3330*/  BAR.SYNC.DEFER_BLOCKING 0x0 ;  /* 0x0000000000007b1d */ /* 0x000fe20000010000 */
[----:B------:R-:W-:Y:S01]  /*3340*/  SEL R40, R35, RZ, P1 ;  /* 0x000000ff23287207 */ /* 0x000fe20000800000 */
[----:B------:R-:W-:-:S04]  /*3350*/  FADD R61, R61, R72 ;  /* 0x000000483d3d7221 */ /* 0x000fc80000000000 */
[----:B------:R-:W-:-:S04]  /*3360*/  FADD R40, R61, R40 ;  /* 0x000000283d287221 */ /* 0x000fc80000000000 */
[----:B------:R-:W-:Y:S01]  /*3370*/  FADD R46, R40, R13 ;  /* 0x0000000d282e7221 */ /* 0x000fe20000000000 */
[----:B------:R-:W-:Y:S02]  /*3380*/  I2FP.F32.S32 R40, R6 ;  /* 0x0000000600287245 */ /* 0x000fe40000201400 */
[----:B--2---:R-:W-:Y:S02]  /*3390*/  SEL R14, R59, RZ, P6 ;  /* 0x000000ff3b0e7207 */ /* 0x004fe40003000000 */
[----:B---3--:R-:W-:Y:S02]  /*33a0*/  SEL R73, R42, RZ, P0 ;  /* 0x000000ff2a497207 */ /* 0x008fe40000000000 */
[----:B-1----:R-:W-:Y:S02]  /*33b0*/  SEL R15, R60, RZ, P5 ;  /* 0x000000ff3c0f7207 */ /* 0x002fe40002800000 */
[----:B------:R-:W-:Y:S02]  /*33c0*/  SEL R38, R5, RZ, P5 ;  /* 0x000000ff05267207 */ /* 0x000fe40002800000 */
[----:B------:R-:W-:-:S02]  /*33d0*/  SEL R36, R36, RZ, P2 ;  /* 0x000000ff24247207 */ /* 0x000fc40001000000 */
[----:B----4-:R-:W-:Y:S01]  /*33e0*/  SEL R16, R37, RZ, P2 ;  /* 0x000000ff25107207 */ /* 0x010fe20001000000 */
[----:B------:R-:W-:Y:S01]  /*33f0*/  FADD R30, R30, R77 ;  /* 0x0000004d1e1e7221 */ /* 0x000fe20000000000 */
[C---:B------:R-:W-:Y:S01]  /*3400*/  FSETP.GT.AND P6, PT, |R9|.reuse, 8.50705917302346158658e+37, PT ;  /* 0x7e8000000900780b */ /* 0x040fe20003fc4200 */
[----:B------:R-:W-:Y:S01]  /*3410*/  FADD R44, R76, R73 ;  /* 0x000000494c2c7221 */ /* 0x000fe20000000000 */
[----:B------:R-:W-:Y:S01]  /*3420*/  SEL R5, R74, RZ, P2 ;  /* 0x000000ff4a057207 */ /* 0x000fe20001000000 */
[----:B------:R-:W-:Y:S01]  /*3430*/  LDS.128 R24, [R2+0x3000] ;  /* 0x0030000002187984 */ /* 0x000fe20000000c00 */
[----:B------:R-:W-:Y:S02]  /*3440*/  FSETP.GEU.AND P5, PT, |R9|, 1.175494350822287508e-38, PT ;  /* 0x008000000900780b */ /* 0x000fe40003fae200 */
[----:B------:R-:W-:Y:S01]  /*3450*/  FSETP.GT.AND P2, PT, |R10|, 8.50705917302346158658e+37, PT ;  /* 0x7e8000000a00780b */ /* 0x000fe20003f44200 */
[----:B------:R-:W-:-:S06]  /*3460*/  FADD R53, R63, R14 ;  /* 0x0000000e3f357221 */ /* 0x000fcc0000000000 */
[----:B------:R-:W-:Y:S01]  /*3470*/  @P6 FMUL R9, R9, 0.25 ;  /* 0x3e80000009096820 */ /* 0x000fe20000400000 */
[----:B------:R-:W-:Y:S01]  /*3480*/  @P6 FMUL R65, R65, 0.25 ;  /* 0x3e80000041416820 */ /* 0x000fe20000400000 */
[----:B------:R-:W-:Y:S01]  /*3490*/  @P6 FMUL R69, R69, 0.25 ;  /* 0x3e80000045456820 */ /* 0x000fe20000400000 */
[----:B------:R-:W-:Y:S01]  /*34a0*/  @P6 FMUL R67, R67, 0.25 ;  /* 0x3e80000043436820 */ /* 0x000fe20000400000 */
[----:B------:R-:W-:Y:S01]  /*34b0*/  @P6 FMUL R44, R44, 0.25 ;  /* 0x3e8000002c2c6820 */ /* 0x000fe20000400000 */
[C---:B------:R-:W-:Y:S01]  /*34c0*/  FSETP.GEU.AND P6, PT, |R10|.reuse, 1.175494350822287508e-38, PT ;  /* 0x008000000a00780b */ /* 0x040fe20003fce200 */
[----:B------:R-:W-:Y:S01]  /*34d0*/  @!P5 FMUL R9, R9, 16777216 ;  /* 0x4b8000000909d820 */ /* 0x000fe20000400000 */
[----:B------:R-:W-:Y:S01]  /*34e0*/  @P2 FMUL R10, R10, 0.25 ;  /* 0x3e8000000a0a2820 */ /* 0x000fe20000400000 */
[----:B------:R-:W-:Y:S01]  /*34f0*/  @!P5 FMUL R65, R65, 16777216 ;  /* 0x4b8000004141d820 */ /* 0x000fe20000400000 */
[----:B------:R-:W-:Y:S01]  /*3500*/  @!P5 FMUL R69, R69, 16777216 ;  /* 0x4b8000004545d820 */ /* 0x000fe20000400000 */
[----:B------:R-:W-:Y:S01]  /*3510*/  @!P5 FMUL R67, R67, 16777216 ;  /* 0x4b8000004343d820 */ /* 0x000fe20000400000 */
[----:B------:R-:W-:Y:S01]  /*3520*/  @!P5 FMUL R44, R44, 16777216 ;  /* 0x4b8000002c2cd820 */ /* 0x000fe20000400000 */
[----:B------:R-:W-:Y:S01]  /*3530*/  @P2 FMUL R47, R47, 0.25 ;  /* 0x3e8000002f2f2820 */ /* 0x000fe20000400000 */
[----:B------:R-:W-:Y:S01]  /*3540*/  @P2 FMUL R49, R49, 0.25 ;  /* 0x3e80000031312820 */ /* 0x000fe20000400000 */
[----:B------:R-:W-:Y:S01]  /*3550*/  @P2 FMUL R51, R51, 0.25 ;  /* 0x3e80000033332820 */ /* 0x000fe20000400000 */
[----:B------:R-:W-:Y:S01]  /*3560*/  @P2 FMUL R53, R53, 0.25 ;  /* 0x3e80000035352820 */ /* 0x000fe20000400000 */
[----:B------:R-:W-:Y:S01]  /*3570*/  FSETP.GT.AND P5, PT, |R4|, 8.50705917302346158658e+37, PT ;  /* 0x7e8000000400780b */ /* 0x000fe20003fa4200 */
[----:B0-----:R-:W0:Y:S01]  /*3580*/  MUFU.RCP R20, R9 ;  /* 0x0000000900147308 */ /* 0x001e220000001000 */
[----:B------:R-:W-:Y:S01]  /*3590*/  @!P6 FMUL R10, R10, 16777216 ;  /* 0x4b8000000a0ae820 */ /* 0x000fe20000400000 */
[----:B------:R-:W-:Y:S01]  /*35a0*/  @!P6 FMUL R47, R47, 16777216 ;  /* 0x4b8000002f2fe820 */ /* 0x000fe20000400000 */
[----:B------:R-:W-:Y:S01]  /*35b0*/  @!P6 FMUL R49, R49, 16777216 ;  /* 0x4b8000003131e820 */ /* 0x000fe20000400000 */
[----:B------:R-:W-:Y:S01]  /*35c0*/  @!P6 FMUL R51, R51, 16777216 ;  /* 0x4b8000003333e820 */ /* 0x000fe20000400000 */
[----:B------:R-:W-:Y:S01]  /*35d0*/  @!P6 FMUL R53, R53, 16777216 ;  /* 0x4b8000003535e820 */ /* 0x000fe20000400000 */
[----:B------:R-:W-:Y:S01]  /*35e0*/  FSETP.GEU.AND P6, PT, |R4|, 1.175494350822287508e-38, PT ;  /* 0x008000000400780b */ /* 0x000fe20003fce200 */
[----:B------:R-:W-:Y:S01]  /*35f0*/  FADD R52, R34, R5 ;  /* 0x0000000522347221 */ /* 0x000fe20000000000 */
[----:B------:R-:W-:-:S04]  /*3600*/  SEL R71, R56, RZ, P4 ;  /* 0x000000ff38477207 */ /* 0x000fc80002000000 */
[----:B------:R-:W-:Y:S01]  /*3610*/  @P5 FMUL R4, R4, 0.25 ;  /* 0x3e80000004045820 */ /* 0x000fe20000400000 */
[----:B------:R-:W-:Y:S01]  /*3620*/  FADD R56, R57, R36 ;  /* 0x0000002439387221 */ /* 0x000fe20000000000 */
[----:B------:R-:W-:Y:S01]  /*3630*/  FADD R48, R12, R15 ;  /* 0x0000000f0c307221 */ /* 0x000fe20000000000 */
[----:B------:R-:W-:Y:S01]  /*3640*/  FADD R31, R31, R16 ;  /* 0x000000101f1f7221 */ /* 0x000fe20000000000 */
[----:B------:R-:W-:Y:S01]  /*3650*/  FSETP.GT.AND P2, PT, |R40|, 8.50705917302346158658e+37, PT ;  /* 0x7e8000002800780b */ /* 0x000fe20003f44200 */
[----:B------:R1:W-:Y:S01]  /*3660*/  MUFU.RCP R42, R10 ;  /* 0x0000000a002a7308 */ /* 0x0003e20000001000 */
[----:B------:R-:W2:Y:S01]  /*3670*/  LDS.128 R12, [R33] ;  /* 0x00000000210c7984 */ /* 0x000ea20000000c00 */
[----:B------:R-:W-:Y:S01]  /*3680*/  @!P6 FMUL R4, R4, 16777216 ;  /* 0x4b8000000404e820 */ /* 0x000fe20000400000 */
[C---:B0-----:R-:W-:Y:S01]  /*3690*/  FMUL R6, R20.reuse, R65 ;  /* 0x0000004114067220 */ /* 0x041fe20000400000 */
[C---:B------:R-:W-:Y:S01]  /*36a0*/  FMUL R34, R20.reuse, R67 ;  /* 0x0000004314227220 */ /* 0x040fe20000400000 */
[----:B------:R-:W0:Y:S01]  /*36b0*/  LDS.128 R16, [R29+0x1000] ;  /* 0x001000001d107984 */ /* 0x000e220000000c00 */
[----:B------:R-:W-:Y:S01]  /*36c0*/  FMUL R44, R20, R44 ;  /* 0x0000002c142c7220 */ /* 0x000fe20000400000 */
[----:B------:R-:W-:Y:S01]  /*36d0*/  @P5 FMUL R52, R52, 0.25 ;  /* 0x3e80000034345820 */ /* 0x000fe20000400000 */
[----:B------:R-:W-:Y:S01]  /*36e0*/  @P5 FMUL R30, R30, 0.25 ;  /* 0x3e8000001e1e5820 */ /* 0x000fe20000400000 */
[----:B-1----:R-:W-:Y:S01]  /*36f0*/  FMUL R10, R20, R69 ;  /* 0x00000045140a7220 */ /* 0x002fe20000400000 */
[----:B------:R-:W-:Y:S01]  /*3700*/  @P5 FMUL R56, R56, 0.25 ;  /* 0x3e80000038385820 */ /* 0x000fe20000400000 */
[----:B------:R-:W1:Y:S01]  /*3710*/  LDS.128 R20, [R8+0x2000] ;  /* 0x0020000008147984 */ /* 0x000e620000000c00 */
[----:B------:R-:W-:Y:S01]  /*3720*/  @P5 FMUL R31, R31, 0.25 ;  /* 0x3e8000001f1f5820 */ /* 0x000fe20000400000 */
[----:B------:R3:W4:Y:S01]  /*3730*/  MUFU.RCP R41, R4 ;  /* 0x0000000400297308 */ /* 0x0007220000001000 */
[C---:B------:R-:W-:Y:S01]  /*3740*/  FSETP.GEU.AND P5, PT, |R40|.reuse, 1.175494350822287508e-38, PT ;  /* 0x008000002800780b */ /* 0x040fe20003fae200 */
[----:B------:R-:W5:Y:S01]  /*3750*/  LDC.64 R36, c[0x0][0x218] ;  /* 0x00008600ff247b82 */ /* 0x000f620000000a00 */
[----:B------:R-:W-:Y:S01]  /*3760*/  @P2 FMUL R40, R40, 0.25 ;  /* 0x3e80000028282820 */ /* 0x000fe20000400000 */
[----:B------:R-:W-:Y:S01]  /*3770*/  @!P6 FMUL R30, R30, 16777216 ;  /* 0x4b8000001e1ee820 */ /* 0x000fe20000400000 */
[----:B------:R-:W-:Y:S01]  /*3780*/  @!P6 FMUL R31, R31, 16777216 ;  /* 0x4b8000001f1fe820 */ /* 0x000fe20000400000 */
[----:B------:R-:W-:Y:S01]  /*3790*/  SEL R43, R43, RZ, P1 ;  /* 0x000000ff2b2b7207 */ /* 0x000fe20000800000 */
[----:B------:R-:W-:-:S03]  /*37a0*/  FADD R64, R64, R71 ;  /* 0x0000004740407221 */ /* 0x000fc60000000000 */
[----:B---3--:R-:W3:Y:S01]  /*37b0*/  LDC.64 R4, c[0x0][0x220] ;  /* 0x00008800ff047b82 */ /* 0x008ee20000000a00 */
[----:B------:R-:W-:-:S03]  /*37c0*/  FADD R43, R64, R43 ;  /* 0x0000002b402b7221 */ /* 0x000fc60000000000 */
[----:B------:R-:W-:Y:S01]  /*37d0*/  @!P5 FMUL R40, R40, 16777216 ;  /* 0x4b8000002828d820 */ /* 0x000fe20000400000 */
[C---:B----4-:R-:W-:Y:S01]  /*37e0*/  FMUL R54, R41.reuse, R30 ;  /* 0x0000001e29367220 */ /* 0x050fe20000400000 */
[----:B------:R-:W-:Y:S01]  /*37f0*/  FMUL R60, R41, R31 ;  /* 0x0000001f293c7220 */ /* 0x000fe20000400000 */
[----:B------:R-:W-:Y:S01]  /*3800*/  FMUL R9, R42, R47 ;  /* 0x0000002f2a097220 */ /* 0x000fe20000400000 */
[----:B------:R-:W4:Y:S01]  /*3810*/  LDC.64 R30, c[0x0][0x228] ;  /* 0x00008a00ff1e7b82 */ /* 0x000f220000000a00 */
[----:B------:R5:W0:Y:S01]  /*3820*/  MUFU.RCP R47, R40 ;  /* 0x00000028002f7308 */ /* 0x000a220000001000 */
[----:B------:R-:W-:Y:S01]  /*3830*/  LOP3.LUT R35, R45, 0x4, RZ, 0xfc, !PT ;  /* 0x000000042d237812 */ /* 0x000fe200078efcff */
[----:B------:R-:W-:Y:S01]  /*3840*/  FADD R38, R43, R38 ;  /* 0x000000262b267221 */ /* 0x000fe20000000000 */
[C---:B------:R-:W-:Y:S02]  /*3850*/  LOP3.LUT R55, R45.reuse, 0x8, RZ, 0xfc, !PT ;  /* 0x000000082d377812 */ /* 0x040fe400078efcff */
[----:B------:R-:W-:Y:S01]  /*3860*/  LOP3.LUT R75, R45, 0xc, RZ, 0xfc, !PT ;  /* 0x0000000c2d4b7812 */ /* 0x000fe200078efcff */
[----:B------:R-:W-:Y:S01]  /*3870*/  @P2 FMUL R39, R39, 0.25 ;  /* 0x3e80000027272820 */ /* 0x000fe20000400000 */
[----:B------:R-:W-:Y:S01]  /*3880*/  ISETP.GE.AND P3, PT, R45, 0x40, PT ;  /* 0x000000402d00780c */ /* 0x000fe20003f66270 */
[----:B------:R-:W-:Y:S01]  /*3890*/  @P2 FMUL R38, R38, 0.25 ;  /* 0x3e80000026262820 */ /* 0x000fe20000400000 */
[----:B------:R-:W-:Y:S01]  /*38a0*/  ISETP.GE.AND P1, PT, R35, 0x40, PT ;  /* 0x000000402300780c */ /* 0x000fe20003f26270 */
[----:B------:R-:W-:Y:S01]  /*38b0*/  @!P6 FMUL R52, R52, 16777216 ;  /* 0x4b8000003434e820 */ /* 0x000fe20000400000 */
[----:B------:R-:W-:Y:S01]  /*38c0*/  ISETP.GE.AND P4, PT, R55, 0x40, PT ;  /* 0x000000403700780c */ /* 0x000fe20003f86270 */
[----:B------:R-:W-:Y:S01]  /*38d0*/  @!P6 FMUL R56, R56, 16777216 ;  /* 0x4b8000003838e820 */ /* 0x000fe20000400000 */
[----:B------:R-:W-:Y:S01]  /*38e0*/  ISETP.GE.AND P0, PT, R75, 0x40, PT ;  /* 0x000000404b00780c */ /* 0x000fe20003f06270 */
[----:B------:R-:W-:Y:S01]  /*38f0*/  @P2 FMUL R46, R46, 0.25 ;  /* 0x3e8000002e2e2820 */ /* 0x000fe20000400000 */
[----:B------:R-:W-:Y:S01]  /*3900*/  @P2 FMUL R48, R48, 0.25 ;  /* 0x3e80000030302820 */ /* 0x000fe20000400000 */
[--C-:B------:R-:W-:Y:S01]  /*3910*/  IMAD R45, R45, 0x800, R32.reuse ;  /* 0x000008002d2d7824 */ /* 0x100fe200078e0220 */
[----:B------:R-:W-:Y:S01]  /*3920*/  LEA R11, R35, R32, 0xb ;  /* 0x00000020230b7211 */ /* 0x000fe200078e58ff */
[----:B------:R-:W-:-:S02]  /*3930*/  IMAD R35, R55, 0x800, R32 ;  /* 0x0000080037237824 */ /* 0x000fc400078e0220 */
[----:B------:R-:W-:Y:S01]  /*3940*/  @!P5 FMUL R39, R39, 16777216 ;  /* 0x4b8000002727d820 */ /* 0x000fe20000400000 */
[----:B------:R-:W-:Y:S01]  /*3950*/  @!P5 FMUL R38, R38, 16777216 ;  /* 0x4b8000002626d820 */ /* 0x000fe20000400000 */
[----:B------:R-:W-:Y:S01]  /*3960*/  LEA R32, R75, R32, 0xb ;  /* 0x000000204b207211 */ /* 0x000fe200078e58ff */
[C---:B------:R-:W-:Y:S01]  /*3970*/  FMUL R52, R41.reuse, R52 ;  /* 0x0000003429347220 */ /* 0x040fe20000400000 */
[----:B------:R-:W-:Y:S01]  /*3980*/  FMUL R56, R41, R56 ;  /* 0x0000003829387220 */ /* 0x000fe20000400000 */
[----:B------:R-:W-:Y:S01]  /*3990*/  @!P5 FMUL R46, R46, 16777216 ;  /* 0x4b8000002e2ed820 */ /* 0x000fe20000400000 */
[----:B------:R-:W-:Y:S01]  /*39a0*/  @!P5 FMUL R48, R48, 16777216 ;  /* 0x4b8000003030d820 */ /* 0x000fe20000400000 */
[C---:B------:R-:W-:Y:S01]  /*39b0*/  FMUL R57, R42.reuse, R49 ;  /* 0x000000312a397220 */ /* 0x040fe20000400000 */
[C---:B------:R-:W-:Y:S01]  /*39c0*/  FMUL R55, R42.reuse, R51 ;  /* 0x000000332a377220 */ /* 0x040fe20000400000 */
[----:B------:R-:W-:Y:S01]  /*39d0*/  FMUL R53, R42, R53 ;  /* 0x000000352a357220 */ /* 0x000fe20000400000 */
[----:B-----5:R-:W-:-:S04]  /*39e0*/  IMAD.WIDE R40, R45, 0x4, R36 ;  /* 0x000000042d287825 */ /* 0x020fc800078e0224 */
[C---:B0-----:R-:W-:Y:S01]  /*39f0*/  FMUL R61, R47.reuse, R39 ;  /* 0x000000272f3d7220 */ /* 0x041fe20000400000 */
[----:B------:R-:W-:Y:S01]  /*3a00*/  FMUL R67, R47, R38 ;  /* 0x000000262f437220 */ /* 0x000fe20000400000 */
[----:B------:R-:W-:-:S04]  /*3a10*/  IMAD.WIDE R42, R11, 0x4, R36 ;  /* 0x000000040b2a7825 */ /* 0x000fc800078e0224 */
[C---:B------:R-:W-:Y:S01]  /*3a20*/  FMUL R63, R47.reuse, R46 ;  /* 0x0000002e2f3f7220 */ /* 0x040fe20000400000 */
[----:B------:R-:W-:Y:S01]  /*3a30*/  FMUL R65, R47, R48 ;  /* 0x000000302f417220 */ /* 0x000fe20000400000 */
[--C-:B------:R-:W-:Y:S01]  /*3a40*/  IMAD.WIDE R38, R35, 0x4, R36.reuse ;  /* 0x0000000423267825 */ /* 0x100fe200078e0224 */
[----:B--2---:R4:W-:Y:S03]  /*3a50*/  @!P3 STG.E.128 desc[UR6][R40.64], R12 ;  /* 0x0000000c2800b986 */ /* 0x0049e6000c101d06 */
[C---:B------:R-:W-:Y:S01]  /*3a60*/  IMAD.WIDE R36, R32.reuse, 0x4, R36 ;  /* 0x0000000420247825 */ /* 0x040fe200078e0224 */
[----:B------:R0:W-:Y:S03]  /*3a70*/  @!P1 STG.E.128 desc[UR6][R42.64], R16 ;  /* 0x000000102a009986 */ /* 0x0001e6000c101d06 */
[--C-:B---3--:R-:W-:Y:S01]  /*3a80*/  IMAD.WIDE R46, R45, 0x4, R4.reuse ;  /* 0x000000042d2e7825 */ /* 0x108fe200078e0204 */
[----:B-1----:R-:W-:Y:S03]  /*3a90*/  @!P4 STG.E.128 desc[UR6][R38.64], R20 ;  /* 0x000000142600c986 */ /* 0x002fe6000c101d06 */
[--C-:B------:R-:W-:Y:S01]  /*3aa0*/  IMAD.WIDE R48, R11, 0x4, R4.reuse ;  /* 0x000000040b307825 */ /* 0x100fe200078e0204 */
[----:B------:R-:W-:Y:S03]  /*3ab0*/  @!P0 STG.E.128 desc[UR6][R36.64], R24 ;  /* 0x0000001824008986 */ /* 0x000fe6000c101d06 */
[--C-:B------:R-:W-:Y:S01]  /*3ac0*/  IMAD.WIDE R50, R35, 0x4, R4.reuse ;  /* 0x0000000423327825 */ /* 0x100fe200078e0204 */
[----:B------:R-:W-:Y:S03]  /*3ad0*/  @!P3 STG.E.128 desc[UR6][R46.64], R12 ;  /* 0x0000000c2e00b986 */ /* 0x000fe6000c101d06 */
[C---:B------:R-:W-:Y:S01]  /*3ae0*/  IMAD.WIDE R4, R32.reuse, 0x4, R4 ;  /* 0x0000000420047825 */ /* 0x040fe200078e0204 */
[----:B------:R-:W-:Y:S03]  /*3af0*/  @!P1 STG.E.128 desc[UR6][R48.64], R16 ;  /* 0x0000001030009986 */ /* 0x000fe6000c101d06 */
[--C-:B----4-:R-:W-:Y:S01]  /*3b00*/  IMAD.WIDE R40, R45, 0x4, R30.reuse ;  /* 0x000000042d287825 */ /* 0x110fe200078e021e */
[----:B------:R-:W-:Y:S03]  /*3b10*/  @!P4 STG.E.128 desc[UR6][R50.64], R20 ;  /* 0x000000143200c986 */ /* 0x000fe6000c101d06 */
[--C-:B0-----:R-:W-:Y:S01]  /*3b20*/  IMAD.WIDE R42, R11, 0x4, R30.reuse ;  /* 0x000000040b2a7825 */ /* 0x101fe200078e021e */
[----:B------:R-:W-:Y:S03]  /*3b30*/  @!P0 STG.E.128 desc[UR6][R4.64], R24 ;  /* 0x0000001804008986 */ /* 0x000fe6000c101d06 */
[--C-:B------:R-:W-:Y:S01]  /*3b40*/  IMAD.WIDE R58, R35, 0x4, R30.reuse ;  /* 0x00000004233a7825 */ /* 0x100fe200078e021e */
[----:B------:R0:W-:Y:S03]  /*3b50*/  @!P3 STG.E.128 desc[UR6][R40.64], R12 ;  /* 0x0000000c2800b986 */ /* 0x0001e6000c101d06 */
[----:B------:R-:W-:Y:S01]  /*3b60*/  IMAD.WIDE R30, R32, 0x4, R30 ;  /* 0x00000004201e7825 */ /* 0x000fe200078e021e */
[----:B------:R-:W-:Y:S04]  /*3b70*/  @!P1 STG.E.128 desc[UR6][R42.64], R16 ;  /* 0x000000102a009986 */ /* 0x000fe8000c101d06 */
[----:B------:R-:W-:Y:S04]  /*3b80*/  @!P4 STG.E.128 desc[UR6][R58.64], R20 ;  /* 0x000000143a00c986 */ /* 0x000fe8000c101d06 */
[----:B------:R-:W-:Y:S01]  /*3b90*/  @!P0 STG.E.128 desc[UR6][R30.64], R24 ;  /* 0x000000181e008986 */ /* 0x000fe2000c101d06 */
[----:B------:R-:W-:Y:S08]  /*3ba0*/  BAR.SYNC.DEFER_BLOCKING 0x0 ;  /* 0x0000000000007b1d */ /* 0x000ff00000010000 */
[----:B0-----:R-:W0:Y:S01]  /*3bb0*/  LDC.64 R12, c[0x0][0x230] ;  /* 0x00008c00ff0c7b82 */ /* 0x001e220000000a00 */
[----:B------:R-:W-:Y:S04]  /*3bc0*/  STS [R7], R6 ;  /* 0x0000000607007388 */ /* 0x000fe80000000800 */
[----:B------:R-:W-:Y:S04]  /*3bd0*/  STS [R28+0x400], R9 ;  /* 0x000400091c007388 */ /* 0x000fe80000000800 */
[----:B------:R-:W-:Y:S04]  /*3be0*/  STS [R3+0x800], R52 ;  /* 0x0008003403007388 */ /* 0x000fe80000000800 */
[----:B------:R-:W-:Y:S04]  /*3bf0*/  STS [R0+0xc00], R61 ;  /* 0x000c003d00007388 */ /* 0x000fe80000000800 */
[----:B------:R1:W-:Y:S04]  /*3c00*/  STS [R7+0x100], R10 ;  /* 0x0001000a07007388 */ /* 0x0003e80000000800 */
[----:B------:R-:W-:Y:S04]  /*3c10*/  STS [R28+0x500], R57 ;  /* 0x000500391c007388 */ /* 0x000fe80000000800 */
[----:B------:R-:W-:Y:S04]  /*3c20*/  STS [R3+0x900], R54 ;  /* 0x0009003603007388 */ /* 0x000fe80000000800 */
[----:B------:R-:W-:Y:S04]  /*3c30*/  STS [R0+0xd00], R63 ;  /* 0x000d003f00007388 */ /* 0x000fe80000000800 */
[----:B------:R-:W-:Y:S04]  /*3c40*/  STS [R7+0x200], R34 ;  /* 0x0002002207007388 */ /* 0x000fe80000000800 */
[----:B------:R-:W-:Y:S04]  /*3c50*/  STS [R28+0x600], R55 ;  /* 0x000600371c007388 */ /* 0x000fe80000000800 */
[----:B------:R-:W-:Y:S04]  /*3c60*/  STS [R3+0xa00], R56 ;  /* 0x000a003803007388 */ /* 0x000fe80000000800 */
[----:B------:R-:W-:Y:S04]  /*3c70*/  STS [R0+0xe00], R65 ;  /* 0x000e004100007388 */ /* 0x000fe80000000800 */
[----:B------:R2:W-:Y:S04]  /*3c80*/  STS [R7+0x300], R44 ;  /* 0x0003002c07007388 */ /* 0x0005e80000000800 */
[----:B------:R-:W-:Y:S04]  /*3c90*/  STS [R28+0x700], R53 ;  /* 0x000700351c007388 */ /* 0x000fe80000000800 */
[----:B------:R-:W-:Y:S04]  /*3ca0*/  STS [R3+0xb00], R60 ;  /* 0x000b003c03007388 */ /* 0x000fe80000000800 */
[----:B------:R-:W-:Y:S01]  /*3cb0*/  STS [R0+0xf00], R67 ;  /* 0x000f004300007388 */ /* 0x000fe20000000800 */
[----:B------:R-:W-:Y:S06]  /*3cc0*/  BAR.SYNC.DEFER_BLOCKING 0x0 ;  /* 0x0000000000007b1d */ /* 0x000fec0000010000 */
[----:B------:R-:W3:Y:S04]  /*3cd0*/  LDS.128 R24, [R33] ;  /* 0x0000000021187984 */ /* 0x000ee80000000c00 */
[----:B------:R-:W4:Y:S04]  /*3ce0*/  LDS.128 R16, [R29+0x1000] ;  /* 0x001000001d107984 */ /* 0x000f280000000c00 */
[----:B------:R-:W5:Y:S01]  /*3cf0*/  LDS.128 R20, [R8+0x2000] ;  /* 0x0020000008147984 */ /* 0x000f620000000c00 */
[----:B0-----:R-:W-:-:S04]  /*3d00*/  IMAD.WIDE R4, R45, 0x4, R12 ;  /* 0x000000042d047825 */ /* 0x001fc800078e020c */
[----:B-1----:R-:W-:-:S04]  /*3d10*/  IMAD.WIDE R10, R11, 0x4, R12 ;  /* 0x000000040b0a7825 */ /* 0x002fc800078e020c */
[----:B--2---:R-:W-:Y:S01]  /*3d20*/  IMAD.WIDE R6, R35, 0x4, R12 ;  /* 0x0000000423067825 */ /* 0x004fe200078e020c */
[----:B---3--:R0:W-:Y:S04]  /*3d30*/  @!P3 STG.E.128 desc[UR6][R4.64], R24 ;  /* 0x000000180400b986 */ /* 0x0081e8000c101d06 */
[----:B----4-:R0:W-:Y:S04]  /*3d40*/  @!P1 STG.E.128 desc[UR6][R10.64], R16 ;  /* 0x000000100a009986 */ /* 0x0101e8000c101d06 */
[----:B-----5:R0:W-:Y:S02]  /*3d50*/  @!P4 STG.E.128 desc[UR6][R6.64], R20 ;  /* 0x000000140600c986 */ /* 0x0201e4000c101d06 */
[----:B0-----:R-:W-:Y:S05]  /*3d60*/  @P0 EXIT ;  /* 0x000000000000094d */ /* 0x001fea0003800000 */
[----:B0-----:R-:W0:Y:S01]  /*3d70*/  LDS.128 R4, [R2+0x3000] ;  /* 0x0030000002047984 */ /* 0x001e220000000c00 */
[----:B------:R-:W-:-:S05]  /*3d80*/  IMAD.WIDE R32, R32, 0x4, R12 ;  /* 0x0000000420207825 */ /* 0x000fca00078e020c */
[----:B0-----:R-:W-:Y:S01]  /*3d90*/  STG.E.128 desc[UR6][R32.64], R4 ;  /* 0x0000000420007986 */ /* 0x001fe2000c101d06 */
[----:B------:R-:W-:Y:S05]  /*3da0*/  EXIT ;  /* 0x000000000000794d */ /* 0x000fea0003800000 */
.L_x_0:
[----:B------:R-:W-:-:S00]  /*3db0*/  BRA `(.L_x_0) ;  /* 0xfffffffc00fc7947 */ /* 0x000fc0000383ffff */
[----:B------:R-:W-:-:S00]  /*3dc0*/  NOP ;  /* 0x0000000000007918 */ /* 0x000fc00000000000 */
        /* <DEDUP_REMOVED lines=11> */
.L_x_1:


//--------------------- .nv.shared.triton_poi_fused_avg_pool2d_convolution_52 --------------------------
	.section	.nv.shared.triton_poi_fused_avg_pool2d_convolution_52,"aw",@nobits
	.sectionflags	@""
	.align	16
	.zero		1024


//--------------------- .nv.constant0.triton_poi_fused_avg_pool2d_convolution_52 --------------------------
	.section	.nv.constant0.triton_poi_fused_avg_pool2d_convolution_52,"a",@progbits
	.sectionflags	@""
	.align	4
.nv.constant0.triton_poi_fused_avg_pool2d_convolution_52:
	.zero		576
